	.target	sm_100a

	.elftype	@"ET_EXEC"


//--------------------- .note.nv.tkinfo           --------------------------
	.section	.note.nv.tkinfo,"",@"SHT_NOTE"
	.sectionflags	@"SHF_NOTE_NV_TKINFO"
	.tkinfo
        /*0018*/ 	.word	0x00000002
        /*0030*/ 	.string	""
        /*0030*/ 	.string	"ptxas"
        /*0030*/ 	.string	"Cuda compilation tools, release 13.0, V13.0.88"
        /*0030*/ 	.string	"Build cuda_13.0.r13.0/compiler.36424714_0"
        /*0030*/ 	.string	"-arch sm_100a -m 64 "



//--------------------- .note.nv.cuinfo           --------------------------
	.section	.note.nv.cuinfo,"",@"SHT_NOTE"
	.sectionflags	@"SHF_NOTE_NV_CUINFO"
        /*0018*/ 	.short	0x0002
        /*001a*/ 	.short	0x0064
        /*001c*/ 	.short	0x0082
	.zero		2


//--------------------- .nv.info                  --------------------------
	.section	.nv.info,"",@"SHT_CUDA_INFO"
	.align	4


	//----- nvinfo : EIATTR_REGCOUNT
	.align		4
        /*0000*/ 	.byte	0x04, 0x2f
        /*0002*/ 	.short	(.L_12 - .L_11)
	.align		4
.L_11:
        /*0004*/ 	.word	index@(_ZN7cutlass13device_kernelIN5flash11enable_sm90INS1_16FlashAttnFwdSm90INS1_25CollectiveMainloopFwdSm90ILi2EN4cute5tupleIJNS5_1CILi1EEES8_S8_EEENS6_IJNS7_ILi128EEESA_NS7_ILi192EEEEEELi128ENS_10bfloat16_tEfNS_4arch4Sm90ELb1ELb0ELb0ELb1ELb0ELb1ELb0ELb1ELb1ELb1ELb0ELb0EEENS1_21CollectiveEpilogueFwdINS6_IJSA_SA_SA_EEES9_SD_SF_Li256ELb1ELb1ELb0ELb0EEENS1_36VarlenDynamicPersistentTileSchedulerILi128ELi128ELi256ELi128ELb0ELb1ELb1ELb1ELb1ELb1EEEEEEEEEvNT_6ParamsE)
        /*0008*/ 	.word	0x00000004


	//----- nvinfo : EIATTR_FRAME_SIZE
	.align		4
.L_12:
        /*000c*/ 	.byte	0x04, 0x11
        /*000e*/ 	.short	(.L_14 - .L_13)
	.align		4
.L_13:
        /*0010*/ 	.word	index@(_ZN7cutlass13device_kernelIN5flash11enable_sm90INS1_16FlashAttnFwdSm90INS1_25CollectiveMainloopFwdSm90ILi2EN4cute5tupleIJNS5_1CILi1EEES8_S8_EEENS6_IJNS7_ILi128EEESA_NS7_ILi192EEEEEELi128ENS_10bfloat16_tEfNS_4arch4Sm90ELb1ELb0ELb0ELb1ELb0ELb1ELb0ELb1ELb1ELb1ELb0ELb0EEENS1_21CollectiveEpilogueFwdINS6_IJSA_SA_SA_EEES9_SD_SF_Li256ELb1ELb1ELb0ELb0EEENS1_36VarlenDynamicPersistentTileSchedulerILi128ELi128ELi256ELi128ELb0ELb1ELb1ELb1ELb1ELb1EEEEEEEEEvNT_6ParamsE)
        /*0014*/ 	.word	0x00000000


	//----- nvinfo : EIATTR_REGCOUNT
	.align		4
.L_14:
        /*0018*/ 	.byte	0x04, 0x2f
        /*001a*/ 	.short	(.L_16 - .L_15)
	.align		4
.L_15:
        /*001c*/ 	.word	index@(_ZN7cutlass13device_kernelIN5flash11enable_sm90INS1_16FlashAttnFwdSm90INS1_25CollectiveMainloopFwdSm90ILi2EN4cute5tupleIJNS5_1CILi1EEES8_S8_EEENS6_IJNS7_ILi128EEESA_NS7_ILi192EEEEEELi128ENS_10bfloat16_tEfNS_4arch4Sm90ELb1ELb0ELb0ELb1ELb0ELb0ELb0ELb1ELb1ELb1ELb0ELb0EEENS1_21CollectiveEpilogueFwdINS6_IJSA_SA_SA_EEES9_SD_SF_Li256ELb1ELb1ELb0ELb0EEENS1_36VarlenDynamicPersistentTileSchedulerILi128ELi128ELi256ELi128ELb0ELb1ELb1ELb1ELb1ELb1EEEEEEEEEvNT_6ParamsE)
        /*0020*/ 	.word	0x00000004


	//----- nvinfo : EIATTR_FRAME_SIZE
	.align		4
.L_16:
        /*0024*/ 	.byte	0x04, 0x11
        /*0026*/ 	.short	(.L_18 - .L_17)
	.align		4
.L_17:
        /*0028*/ 	.word	index@(_ZN7cutlass13device_kernelIN5flash11enable_sm90INS1_16FlashAttnFwdSm90INS1_25CollectiveMainloopFwdSm90ILi2EN4cute5tupleIJNS5_1CILi1EEES8_S8_EEENS6_IJNS7_ILi128EEESA_NS7_ILi192EEEEEELi128ENS_10bfloat16_tEfNS_4arch4Sm90ELb1ELb0ELb0ELb1ELb0ELb0ELb0ELb1ELb1ELb1ELb0ELb0EEENS1_21CollectiveEpilogueFwdINS6_IJSA_SA_SA_EEES9_SD_SF_Li256ELb1ELb1ELb0ELb0EEENS1_36VarlenDynamicPersistentTileSchedulerILi128ELi128ELi256ELi128ELb0ELb1ELb1ELb1ELb1ELb1EEEEEEEEEvNT_6ParamsE)
        /*002c*/ 	.word	0x00000000


	//----- nvinfo : EIATTR_REGCOUNT
	.align		4
.L_18:
        /*0030*/ 	.byte	0x04, 0x2f
        /*0032*/ 	.short	(.L_20 - .L_19)
	.align		4
.L_19:
        /*0034*/ 	.word	index@(_ZN7cutlass13device_kernelIN5flash11enable_sm90INS1_16FlashAttnFwdSm90INS1_25CollectiveMainloopFwdSm90ILi2EN4cute5tupleIJNS5_1CILi1EEES8_S8_EEENS6_IJNS7_ILi128EEESA_NS7_ILi192EEEEEELi128ENS_10bfloat16_tEfNS_4arch4Sm90ELb1ELb0ELb0ELb0ELb0ELb0ELb0ELb1ELb1ELb1ELb0ELb0EEENS1_21CollectiveEpilogueFwdINS6_IJSA_SA_SA_EEES9_SD_SF_Li256ELb0ELb1ELb0ELb0EEENS1_30DynamicPersistentTileSchedulerILi256ELi128ELb0ELb1ELb1EEEEEEEEEvNT_6ParamsE)
        /*0038*/ 	.word	0x00000004


	//----- nvinfo : EIATTR_FRAME_SIZE
	.align		4
.L_20:
        /*003c*/ 	.byte	0x04, 0x11
        /*003e*/ 	.short	(.L_22 - .L_21)
	.align		4
.L_21:
        /*0040*/ 	.word	index@(_ZN7cutlass13device_kernelIN5flash11enable_sm90INS1_16FlashAttnFwdSm90INS1_25CollectiveMainloopFwdSm90ILi2EN4cute5tupleIJNS5_1CILi1EEES8_S8_EEENS6_IJNS7_ILi128EEESA_NS7_ILi192EEEEEELi128ENS_10bfloat16_tEfNS_4arch4Sm90ELb1ELb0ELb0ELb0ELb0ELb0ELb0ELb1ELb1ELb1ELb0ELb0EEENS1_21CollectiveEpilogueFwdINS6_IJSA_SA_SA_EEES9_SD_SF_Li256ELb0ELb1ELb0ELb0EEENS1_30DynamicPersistentTileSchedulerILi256ELi128ELb0ELb1ELb1EEEEEEEEEvNT_6ParamsE)
        /*0044*/ 	.word	0x00000000


	//----- nvinfo : EIATTR_REGCOUNT
	.align		4
.L_22:
        /*0048*/ 	.byte	0x04, 0x2f
        /*004a*/ 	.short	(.L_24 - .L_23)
	.align		4
.L_23:
        /*004c*/ 	.word	index@(_ZN7cutlass13device_kernelIN5flash11enable_sm90INS1_16FlashAttnFwdSm90INS1_25CollectiveMainloopFwdSm90ILi2EN4cute5tupleIJNS5_1CILi1EEES8_S8_EEENS6_IJNS7_ILi128EEENS7_ILi96EEENS7_ILi192EEEEEELi128ENS_10bfloat16_tEfNS_4arch4Sm90ELb0ELb1ELb0ELb1ELb0ELb1ELb0ELb1ELb1ELb1ELb0ELb0EEENS1_21CollectiveEpilogueFwdINS6_IJSA_SA_SB_EEES9_SE_SG_Li256ELb1ELb1ELb0ELb0EEENS1_36VarlenDynamicPersistentTileSchedulerILi128ELi96ELi256ELi128ELb0ELb1ELb1ELb1ELb0ELb1EEEEEEEEEvNT_6ParamsE)
        /*0050*/ 	.word	0x00000004


	//----- nvinfo : EIATTR_FRAME_SIZE
	.align		4
.L_24:
        /*0054*/ 	.byte	0x04, 0x11
        /*0056*/ 	.short	(.L_26 - .L_25)
	.align		4
.L_25:
        /*0058*/ 	.word	index@(_ZN7cutlass13device_kernelIN5flash11enable_sm90INS1_16FlashAttnFwdSm90INS1_25CollectiveMainloopFwdSm90ILi2EN4cute5tupleIJNS5_1CILi1EEES8_S8_EEENS6_IJNS7_ILi128EEENS7_ILi96EEENS7_ILi192EEEEEELi128ENS_10bfloat16_tEfNS_4arch4Sm90ELb0ELb1ELb0ELb1ELb0ELb1ELb0ELb1ELb1ELb1ELb0ELb0EEENS1_21CollectiveEpilogueFwdINS6_IJSA_SA_SB_EEES9_SE_SG_Li256ELb1ELb1ELb0ELb0EEENS1_36VarlenDynamicPersistentTileSchedulerILi128ELi96ELi256ELi128ELb0ELb1ELb1ELb1ELb0ELb1EEEEEEEEEvNT_6ParamsE)
        /*005c*/ 	.word	0x00000000


	//----- nvinfo : EIATTR_REGCOUNT
	.align		4
.L_26:
        /*0060*/ 	.byte	0x04, 0x2f
        /*0062*/ 	.short	(.L_28 - .L_27)
	.align		4
.L_27:
        /*0064*/ 	.word	index@(_ZN7cutlass13device_kernelIN5flash11enable_sm90INS1_16FlashAttnFwdSm90INS1_25CollectiveMainloopFwdSm90ILi2EN4cute5tupleIJNS5_1CILi1EEES8_S8_EEENS6_IJNS7_ILi128EEENS7_ILi96EEENS7_ILi192EEEEEELi128ENS_10bfloat16_tEfNS_4arch4Sm90ELb0ELb1ELb0ELb1ELb0ELb0ELb0ELb1ELb1ELb1ELb0ELb0EEENS1_21CollectiveEpilogueFwdINS6_IJSA_SA_SB_EEES9_SE_SG_Li256ELb1ELb1ELb0ELb0EEENS1_36VarlenDynamicPersistentTileSchedulerILi128ELi96ELi256ELi128ELb0ELb1ELb1ELb1ELb0ELb1EEEEEEEEEvNT_6ParamsE)
        /*0068*/ 	.word	0x00000004


	//----- nvinfo : EIATTR_FRAME_SIZE
	.align		4
.L_28:
        /*006c*/ 	.byte	0x04, 0x11
        /*006e*/ 	.short	(.L_30 - .L_29)
	.align		4
.L_29:
        /*0070*/ 	.word	index@(_ZN7cutlass13device_kernelIN5flash11enable_sm90INS1_16FlashAttnFwdSm90INS1_25CollectiveMainloopFwdSm90ILi2EN4cute5tupleIJNS5_1CILi1EEES8_S8_EEENS6_IJNS7_ILi128EEENS7_ILi96EEENS7_ILi192EEEEEELi128ENS_10bfloat16_tEfNS_4arch4Sm90ELb0ELb1ELb0ELb1ELb0ELb0ELb0ELb1ELb1ELb1ELb0ELb0EEENS1_21CollectiveEpilogueFwdINS6_IJSA_SA_SB_EEES9_SE_SG_Li256ELb1ELb1ELb0ELb0EEENS1_36VarlenDynamicPersistentTileSchedulerILi128ELi96ELi256ELi128ELb0ELb1ELb1ELb1ELb0ELb1EEEEEEEEEvNT_6ParamsE)
        /*0074*/ 	.word	0x00000000


	//----- nvinfo : EIATTR_REGCOUNT
	.align		4
.L_30:
        /*0078*/ 	.byte	0x04, 0x2f
        /*007a*/ 	.short	(.L_32 - .L_31)
	.align		4
.L_31:
        /*007c*/ 	.word	index@(_ZN7cutlass13device_kernelIN5flash11enable_sm90INS1_16FlashAttnFwdSm90INS1_25CollectiveMainloopFwdSm90ILi2EN4cute5tupleIJNS5_1CILi1EEES8_S8_EEENS6_IJNS7_ILi128EEENS7_ILi96EEENS7_ILi192EEEEEELi128ENS_10bfloat16_tEfNS_4arch4Sm90ELb0ELb1ELb0ELb0ELb0ELb0ELb0ELb1ELb1ELb1ELb0ELb0EEENS1_21CollectiveEpilogueFwdINS6_IJSA_SA_SB_EEES9_SE_SG_Li256ELb0ELb1ELb0ELb0EEENS1_30DynamicPersistentTileSchedulerILi256ELi128ELb0ELb1ELb1EEEEEEEEEvNT_6ParamsE)
        /*0080*/ 	.word	0x00000004


	//----- nvinfo : EIATTR_FRAME_SIZE
	.align		4
.L_32:
        /*0084*/ 	.byte	0x04, 0x11
        /*0086*/ 	.short	(.L_34 - .L_33)
	.align		4
.L_33:
        /*0088*/ 	.word	index@(_ZN7cutlass13device_kernelIN5flash11enable_sm90INS1_16FlashAttnFwdSm90INS1_25CollectiveMainloopFwdSm90ILi2EN4cute5tupleIJNS5_1CILi1EEES8_S8_EEENS6_IJNS7_ILi128EEENS7_ILi96EEENS7_ILi192EEEEEELi128ENS_10bfloat16_tEfNS_4arch4Sm90ELb0ELb1ELb0ELb0ELb0ELb0ELb0ELb1ELb1ELb1ELb0ELb0EEENS1_21CollectiveEpilogueFwdINS6_IJSA_SA_SB_EEES9_SE_SG_Li256ELb0ELb1ELb0ELb0EEENS1_30DynamicPersistentTileSchedulerILi256ELi128ELb0ELb1ELb1EEEEEEEEEvNT_6ParamsE)
        /*008c*/ 	.word	0x00000000


	//----- nvinfo : EIATTR_REGCOUNT
	.align		4
.L_34:
        /*0090*/ 	.byte	0x04, 0x2f
        /*0092*/ 	.short	(.L_36 - .L_35)
	.align		4
.L_35:
        /*0094*/ 	.word	index@(_ZN7cutlass13device_kernelIN5flash11enable_sm90INS1_16FlashAttnFwdSm90INS1_25CollectiveMainloopFwdSm90ILi2EN4cute5tupleIJNS5_1CILi1EEES8_S8_EEENS6_IJNS7_ILi128EEESA_NS7_ILi192EEEEEELi128ENS_10bfloat16_tEfNS_4arch4Sm90ELb0ELb0ELb0ELb1ELb0ELb1ELb0ELb1ELb1ELb1ELb0ELb0EEENS1_21CollectiveEpilogueFwdINS6_IJSA_SA_SA_EEES9_SD_SF_Li256ELb1ELb1ELb0ELb0EEENS1_36VarlenDynamicPersistentTileSchedulerILi128ELi128ELi256ELi128ELb0ELb1ELb1ELb0ELb1ELb1EEEEEEEEEvNT_6ParamsE)
        /*0098*/ 	.word	0x00000004


	//----- nvinfo : EIATTR_FRAME_SIZE
	.align		4
.L_36:
        /*009c*/ 	.byte	0x04, 0x11
        /*009e*/ 	.short	(.L_38 - .L_37)
	.align		4
.L_37:
        /*00a0*/ 	.word	index@(_ZN7cutlass13device_kernelIN5flash11enable_sm90INS1_16FlashAttnFwdSm90INS1_25CollectiveMainloopFwdSm90ILi2EN4cute5tupleIJNS5_1CILi1EEES8_S8_EEENS6_IJNS7_ILi128EEESA_NS7_ILi192EEEEEELi128ENS_10bfloat16_tEfNS_4arch4Sm90ELb0ELb0ELb0ELb1ELb0ELb1ELb0ELb1ELb1ELb1ELb0ELb0EEENS1_21CollectiveEpilogueFwdINS6_IJSA_SA_SA_EEES9_SD_SF_Li256ELb1ELb1ELb0ELb0EEENS1_36VarlenDynamicPersistentTileSchedulerILi128ELi128ELi256ELi128ELb0ELb1ELb1ELb0ELb1ELb1EEEEEEEEEvNT_6ParamsE)
        /*00a4*/ 	.word	0x00000000


	//----- nvinfo : EIATTR_REGCOUNT
	.align		4
.L_38:
        /*00a8*/ 	.byte	0x04, 0x2f
        /*00aa*/ 	.short	(.L_40 - .L_39)
	.align		4
.L_39:
        /*00ac*/ 	.word	index@(_ZN7cutlass13device_kernelIN5flash11enable_sm90INS1_16FlashAttnFwdSm90INS1_25CollectiveMainloopFwdSm90ILi2EN4cute5tupleIJNS5_1CILi1EEES8_S8_EEENS6_IJNS7_ILi128EEESA_NS7_ILi192EEEEEELi128ENS_10bfloat16_tEfNS_4arch4Sm90ELb0ELb0ELb0ELb1ELb0ELb0ELb0ELb1ELb1ELb1ELb0ELb0EEENS1_21CollectiveEpilogueFwdINS6_IJSA_SA_SA_EEES9_SD_SF_Li256ELb1ELb1ELb0ELb0EEENS1_36VarlenDynamicPersistentTileSchedulerILi128ELi128ELi256ELi128ELb0ELb1ELb1ELb0ELb1ELb1EEEEEEEEEvNT_6ParamsE)
        /*00b0*/ 	.word	0x00000004


	//----- nvinfo : EIATTR_FRAME_SIZE
	.align		4
.L_40:
        /*00b4*/ 	.byte	0x04, 0x11
        /*00b6*/ 	.short	(.L_42 - .L_41)
	.align		4
.L_41:
        /*00b8*/ 	.word	index@(_ZN7cutlass13device_kernelIN5flash11enable_sm90INS1_16FlashAttnFwdSm90INS1_25CollectiveMainloopFwdSm90ILi2EN4cute5tupleIJNS5_1CILi1EEES8_S8_EEENS6_IJNS7_ILi128EEESA_NS7_ILi192EEEEEELi128ENS_10bfloat16_tEfNS_4arch4Sm90ELb0ELb0ELb0ELb1ELb0ELb0ELb0ELb1ELb1ELb1ELb0ELb0EEENS1_21CollectiveEpilogueFwdINS6_IJSA_SA_SA_EEES9_SD_SF_Li256ELb1ELb1ELb0ELb0EEENS1_36VarlenDynamicPersistentTileSchedulerILi128ELi128ELi256ELi128ELb0ELb1ELb1ELb0ELb1ELb1EEEEEEEEEvNT_6ParamsE)
        /*00bc*/ 	.word	0x00000000


	//----- nvinfo : EIATTR_REGCOUNT
	.align		4
.L_42:
        /*00c0*/ 	.byte	0x04, 0x2f
        /*00c2*/ 	.short	(.L_44 - .L_43)
	.align		4
.L_43:
        /*00c4*/ 	.word	index@(_ZN7cutlass13device_kernelIN5flash11enable_sm90INS1_16FlashAttnFwdSm90INS1_25CollectiveMainloopFwdSm90ILi2EN4cute5tupleIJNS5_1CILi2EEENS7_ILi1EEES9_EEENS6_IJNS7_ILi128EEESB_NS7_ILi192EEEEEELi128ENS_10bfloat16_tEfNS_4arch4Sm90ELb0ELb0ELb0ELb0ELb0ELb0ELb0ELb1ELb1ELb1ELb0ELb0EEENS1_21CollectiveEpilogueFwdINS6_IJSB_SB_SB_EEESA_SE_SG_Li256ELb0ELb1ELb0ELb0EEENS1_29StaticPersistentTileSchedulerILb0EEEEEEEEEvNT_6ParamsE)
        /*00c8*/ 	.word	0x00000004


	//----- nvinfo : EIATTR_FRAME_SIZE
	.align		4
.L_44:
        /*00cc*/ 	.byte	0x04, 0x11
        /*00ce*/ 	.short	(.L_46 - .L_45)
	.align		4
.L_45:
        /*00d0*/ 	.word	index@(_ZN7cutlass13device_kernelIN5flash11enable_sm90INS1_16FlashAttnFwdSm90INS1_25CollectiveMainloopFwdSm90ILi2EN4cute5tupleIJNS5_1CILi2EEENS7_ILi1EEES9_EEENS6_IJNS7_ILi128EEESB_NS7_ILi192EEEEEELi128ENS_10bfloat16_tEfNS_4arch4Sm90ELb0ELb0ELb0ELb0ELb0ELb0ELb0ELb1ELb1ELb1ELb0ELb0EEENS1_21CollectiveEpilogueFwdINS6_IJSB_SB_SB_EEESA_SE_SG_Li256ELb0ELb1ELb0ELb0EEENS1_29StaticPersistentTileSchedulerILb0EEEEEEEEEvNT_6ParamsE)
        /*00d4*/ 	.word	0x00000000


	//----- nvinfo : EIATTR_REGCOUNT
	.align		4
.L_46:
        /*00d8*/ 	.byte	0x04, 0x2f
        /*00da*/ 	.short	(.L_48 - .L_47)
	.align		4
.L_47:
        /*00dc*/ 	.word	index@(_ZN7cutlass13device_kernelIN5flash11enable_sm90INS1_16FlashAttnFwdSm90INS1_25CollectiveMainloopFwdSm90ILi2EN4cute5tupleIJNS5_1CILi1EEES8_S8_EEENS6_IJNS7_ILi128EEESA_NS7_ILi192EEEEEELi128ENS_10bfloat16_tEfNS_4arch4Sm90ELb0ELb0ELb0ELb0ELb0ELb0ELb0ELb1ELb1ELb1ELb0ELb0EEENS1_21CollectiveEpilogueFwdINS6_IJSA_SA_SA_EEES9_SD_SF_Li256ELb0ELb1ELb0ELb0EEENS1_29StaticPersistentTileSchedulerILb0EEEEEEEEEvNT_6ParamsE)
        /*00e0*/ 	.word	0x00000004


	//----- nvinfo : EIATTR_FRAME_SIZE
	.align		4
.L_48:
        /*00e4*/ 	.byte	0x04, 0x11
        /*00e6*/ 	.short	(.L_50 - .L_49)
	.align		4
.L_49:
        /*00e8*/ 	.word	index@(_ZN7cutlass13device_kernelIN5flash11enable_sm90INS1_16FlashAttnFwdSm90INS1_25CollectiveMainloopFwdSm90ILi2EN4cute5tupleIJNS5_1CILi1EEES8_S8_EEENS6_IJNS7_ILi128EEESA_NS7_ILi192EEEEEELi128ENS_10bfloat16_tEfNS_4arch4Sm90ELb0ELb0ELb0ELb0ELb0ELb0ELb0ELb1ELb1ELb1ELb0ELb0EEENS1_21CollectiveEpilogueFwdINS6_IJSA_SA_SA_EEES9_SD_SF_Li256ELb0ELb1ELb0ELb0EEENS1_29StaticPersistentTileSchedulerILb0EEEEEEEEEvNT_6ParamsE)
        /*00ec*/ 	.word	0x00000000


	//----- nvinfo : EIATTR_MIN_STACK_SIZE
	.align		4
.L_50:
        /*00f0*/ 	.byte	0x04, 0x12
        /*00f2*/ 	.short	(.L_52 - .L_51)
	.align		4
.L_51:
        /*00f4*/ 	.word	index@(_ZN7cutlass13device_kernelIN5flash11enable_sm90INS1_16FlashAttnFwdSm90INS1_25CollectiveMainloopFwdSm90ILi2EN4cute5tupleIJNS5_1CILi1EEES8_S8_EEENS6_IJNS7_ILi128EEESA_NS7_ILi192EEEEEELi128ENS_10bfloat16_tEfNS_4arch4Sm90ELb0ELb0ELb0ELb0ELb0ELb0ELb0ELb1ELb1ELb1ELb0ELb0EEENS1_21CollectiveEpilogueFwdINS6_IJSA_SA_SA_EEES9_SD_SF_Li256ELb0ELb1ELb0ELb0EEENS1_29StaticPersistentTileSchedulerILb0EEEEEEEEEvNT_6ParamsE)
        /*00f8*/ 	.word	0x00000000


	//----- nvinfo : EIATTR_MIN_STACK_SIZE
	.align		4
.L_52:
        /*00fc*/ 	.byte	0x04, 0x12
        /*00fe*/ 	.short	(.L_54 - .L_53)
	.align		4
.L_53:
        /*0100*/ 	.word	index@(_ZN7cutlass13device_kernelIN5flash11enable_sm90INS1_16FlashAttnFwdSm90INS1_25CollectiveMainloopFwdSm90ILi2EN4cute5tupleIJNS5_1CILi2EEENS7_ILi1EEES9_EEENS6_IJNS7_ILi128EEESB_NS7_ILi192EEEEEELi128ENS_10bfloat16_tEfNS_4arch4Sm90ELb0ELb0ELb0ELb0ELb0ELb0ELb0ELb1ELb1ELb1ELb0ELb0EEENS1_21CollectiveEpilogueFwdINS6_IJSB_SB_SB_EEESA_SE_SG_Li256ELb0ELb1ELb0ELb0EEENS1_29StaticPersistentTileSchedulerILb0EEEEEEEEEvNT_6ParamsE)
        /*0104*/ 	.word	0x00000000


	//----- nvinfo : EIATTR_MIN_STACK_SIZE
	.align		4
.L_54:
        /*0108*/ 	.byte	0x04, 0x12
        /*010a*/ 	.short	(.L_56 - .L_55)
	.align		4
.L_55:
        /*010c*/ 	.word	index@(_ZN7cutlass13device_kernelIN5flash11enable_sm90INS1_16FlashAttnFwdSm90INS1_25CollectiveMainloopFwdSm90ILi2EN4cute5tupleIJNS5_1CILi1EEES8_S8_EEENS6_IJNS7_ILi128EEESA_NS7_ILi192EEEEEELi128ENS_10bfloat16_tEfNS_4arch4Sm90ELb0ELb0ELb0ELb1ELb0ELb0ELb0ELb1ELb1ELb1ELb0ELb0EEENS1_21CollectiveEpilogueFwdINS6_IJSA_SA_SA_EEES9_SD_SF_Li256ELb1ELb1ELb0ELb0EEENS1_36VarlenDynamicPersistentTileSchedulerILi128ELi128ELi256ELi128ELb0ELb1ELb1ELb0ELb1ELb1EEEEEEEEEvNT_6ParamsE)
        /*0110*/ 	.word	0x00000000


	//----- nvinfo : EIATTR_MIN_STACK_SIZE
	.align		4
.L_56:
        /*0114*/ 	.byte	0x04, 0x12
        /*0116*/ 	.short	(.L_58 - .L_57)
	.align		4
.L_57:
        /*0118*/ 	.word	index@(_ZN7cutlass13device_kernelIN5flash11enable_sm90INS1_16FlashAttnFwdSm90INS1_25CollectiveMainloopFwdSm90ILi2EN4cute5tupleIJNS5_1CILi1EEES8_S8_EEENS6_IJNS7_ILi128EEESA_NS7_ILi192EEEEEELi128ENS_10bfloat16_tEfNS_4arch4Sm90ELb0ELb0ELb0ELb1ELb0ELb1ELb0ELb1ELb1ELb1ELb0ELb0EEENS1_21CollectiveEpilogueFwdINS6_IJSA_SA_SA_EEES9_SD_SF_Li256ELb1ELb1ELb0ELb0EEENS1_36VarlenDynamicPersistentTileSchedulerILi128ELi128ELi256ELi128ELb0ELb1ELb1ELb0ELb1ELb1EEEEEEEEEvNT_6ParamsE)
        /*011c*/ 	.word	0x00000000


	//----- nvinfo : EIATTR_MIN_STACK_SIZE
	.align		4
.L_58:
        /*0120*/ 	.byte	0x04, 0x12
        /*0122*/ 	.short	(.L_60 - .L_59)
	.align		4
.L_59:
        /*0124*/ 	.word	index@(_ZN7cutlass13device_kernelIN5flash11enable_sm90INS1_16FlashAttnFwdSm90INS1_25CollectiveMainloopFwdSm90ILi2EN4cute5tupleIJNS5_1CILi1EEES8_S8_EEENS6_IJNS7_ILi128EEENS7_ILi96EEENS7_ILi192EEEEEELi128ENS_10bfloat16_tEfNS_4arch4Sm90ELb0ELb1ELb0ELb0ELb0ELb0ELb0ELb1ELb1ELb1ELb0ELb0EEENS1_21CollectiveEpilogueFwdINS6_IJSA_SA_SB_EEES9_SE_SG_Li256ELb0ELb1ELb0ELb0EEENS1_30DynamicPersistentTileSchedulerILi256ELi128ELb0ELb1ELb1EEEEEEEEEvNT_6ParamsE)
        /*0128*/ 	.word	0x00000000


	//----- nvinfo : EIATTR_MIN_STACK_SIZE
	.align		4
.L_60:
        /*012c*/ 	.byte	0x04, 0x12
        /*012e*/ 	.short	(.L_62 - .L_61)
	.align		4
.L_61:
        /*0130*/ 	.word	index@(_ZN7cutlass13device_kernelIN5flash11enable_sm90INS1_16FlashAttnFwdSm90INS1_25CollectiveMainloopFwdSm90ILi2EN4cute5tupleIJNS5_1CILi1EEES8_S8_EEENS6_IJNS7_ILi128EEENS7_ILi96EEENS7_ILi192EEEEEELi128ENS_10bfloat16_tEfNS_4arch4Sm90ELb0ELb1ELb0ELb1ELb0ELb0ELb0ELb1ELb1ELb1ELb0ELb0EEENS1_21CollectiveEpilogueFwdINS6_IJSA_SA_SB_EEES9_SE_SG_Li256ELb1ELb1ELb0ELb0EEENS1_36VarlenDynamicPersistentTileSchedulerILi128ELi96ELi256ELi128ELb0ELb1ELb1ELb1ELb0ELb1EEEEEEEEEvNT_6ParamsE)
        /*0134*/ 	.word	0x00000000


	//----- nvinfo : EIATTR_MIN_STACK_SIZE
	.align		4
.L_62:
        /*0138*/ 	.byte	0x04, 0x12
        /*013a*/ 	.short	(.L_64 - .L_63)
	.align		4
.L_63:
        /*013c*/ 	.word	index@(_ZN7cutlass13device_kernelIN5flash11enable_sm90INS1_16FlashAttnFwdSm90INS1_25CollectiveMainloopFwdSm90ILi2EN4cute5tupleIJNS5_1CILi1EEES8_S8_EEENS6_IJNS7_ILi128EEENS7_ILi96EEENS7_ILi192EEEEEELi128ENS_10bfloat16_tEfNS_4arch4Sm90ELb0ELb1ELb0ELb1ELb0ELb1ELb0ELb1ELb1ELb1ELb0ELb0EEENS1_21CollectiveEpilogueFwdINS6_IJSA_SA_SB_EEES9_SE_SG_Li256ELb1ELb1ELb0ELb0EEENS1_36VarlenDynamicPersistentTileSchedulerILi128ELi96ELi256ELi128ELb0ELb1ELb1ELb1ELb0ELb1EEEEEEEEEvNT_6ParamsE)
        /*0140*/ 	.word	0x00000000


	//----- nvinfo : EIATTR_MIN_STACK_SIZE
	.align		4
.L_64:
        /*0144*/ 	.byte	0x04, 0x12
        /*0146*/ 	.short	(.L_66 - .L_65)
	.align		4
.L_65:
        /*0148*/ 	.word	index@(_ZN7cutlass13device_kernelIN5flash11enable_sm90INS1_16FlashAttnFwdSm90INS1_25CollectiveMainloopFwdSm90ILi2EN4cute5tupleIJNS5_1CILi1EEES8_S8_EEENS6_IJNS7_ILi128EEESA_NS7_ILi192EEEEEELi128ENS_10bfloat16_tEfNS_4arch4Sm90ELb1ELb0ELb0ELb0ELb0ELb0ELb0ELb1ELb1ELb1ELb0ELb0EEENS1_21CollectiveEpilogueFwdINS6_IJSA_SA_SA_EEES9_SD_SF_Li256ELb0ELb1ELb0ELb0EEENS1_30DynamicPersistentTileSchedulerILi256ELi128ELb0ELb1ELb1EEEEEEEEEvNT_6ParamsE)
        /*014c*/ 	.word	0x00000000


	//----- nvinfo : EIATTR_MIN_STACK_SIZE
	.align		4
.L_66:
        /*0150*/ 	.byte	0x04, 0x12
        /*0152*/ 	.short	(.L_68 - .L_67)
	.align		4
.L_67:
        /*0154*/ 	.word	index@(_ZN7cutlass13device_kernelIN5flash11enable_sm90INS1_16FlashAttnFwdSm90INS1_25CollectiveMainloopFwdSm90ILi2EN4cute5tupleIJNS5_1CILi1EEES8_S8_EEENS6_IJNS7_ILi128EEESA_NS7_ILi192EEEEEELi128ENS_10bfloat16_tEfNS_4arch4Sm90ELb1ELb0ELb0ELb1ELb0ELb0ELb0ELb1ELb1ELb1ELb0ELb0EEENS1_21CollectiveEpilogueFwdINS6_IJSA_SA_SA_EEES9_SD_SF_Li256ELb1ELb1ELb0ELb0EEENS1_36VarlenDynamicPersistentTileSchedulerILi128ELi128ELi256ELi128ELb0ELb1ELb1ELb1ELb1ELb1EEEEEEEEEvNT_6ParamsE)
        /*0158*/ 	.word	0x00000000


	//----- nvinfo : EIATTR_MIN_STACK_SIZE
	.align		4
.L_68:
        /*015c*/ 	.byte	0x04, 0x12
        /*015e*/ 	.short	(.L_70 - .L_69)
	.align		4
.L_69:
        /*0160*/ 	.word	index@(_ZN7cutlass13device_kernelIN5flash11enable_sm90INS1_16FlashAttnFwdSm90INS1_25CollectiveMainloopFwdSm90ILi2EN4cute5tupleIJNS5_1CILi1EEES8_S8_EEENS6_IJNS7_ILi128EEESA_NS7_ILi192EEEEEELi128ENS_10bfloat16_tEfNS_4arch4Sm90ELb1ELb0ELb0ELb1ELb0ELb1ELb0ELb1ELb1ELb1ELb0ELb0EEENS1_21CollectiveEpilogueFwdINS6_IJSA_SA_SA_EEES9_SD_SF_Li256ELb1ELb1ELb0ELb0EEENS1_36VarlenDynamicPersistentTileSchedulerILi128ELi128ELi256ELi128ELb0ELb1ELb1ELb1ELb1ELb1EEEEEEEEEvNT_6ParamsE)
        /*0164*/ 	.word	0x00000000
.L_70:


//--------------------- .nv.compat                --------------------------
	.section	.nv.compat,"",@"SHT_CUDA_COMPAT_INFO"
	.align	4
        /*0000*/ 	.byte	0x02, 0x09, 0x01, 0x00, 0x02, 0x02, 0x01, 0x00, 0x02, 0x05, 0x05, 0x00, 0x03, 0x07, 0x01, 0x01
        /*0010*/ 	.byte	0x02, 0x03, 0x00, 0x00, 0x02, 0x06, 0x01, 0x00, 0x04, 0x0b, 0x08, 0x00, 0x09, 0x00, 0x00, 0x00
        /*0020*/ 	.byte	0x00, 0x00, 0x00, 0x00


//--------------------- .nv.info._ZN7cutlass13device_kernelIN5flash11enable_sm90INS1_16FlashAttnFwdSm90INS1_25CollectiveMainloopFwdSm90ILi2EN4cute5tupleIJNS5_1CILi1EEES8_S8_EEENS6_IJNS7_ILi128EEESA_NS7_ILi192EEEEEELi128ENS_10bfloat16_tEfNS_4arch4Sm90ELb0ELb0ELb0ELb0ELb0ELb0ELb0ELb1ELb1ELb1ELb0ELb0EEENS1_21CollectiveEpilogueFwdINS6_IJSA_SA_SA_EEES9_SD_SF_Li256ELb0ELb1ELb0ELb0EEENS1_29StaticPersistentTileSchedulerILb0EEEEEEEEEvNT_6ParamsE --------------------------
	.section	.nv.info._ZN7cutlass13device_kernelIN5flash11enable_sm90INS1_16FlashAttnFwdSm90INS1_25CollectiveMainloopFwdSm90ILi2EN4cute5tupleIJNS5_1CILi1EEES8_S8_EEENS6_IJNS7_ILi128EEESA_NS7_ILi192EEEEEELi128ENS_10bfloat16_tEfNS_4arch4Sm90ELb0ELb0ELb0ELb0ELb0ELb0ELb0ELb1ELb1ELb1ELb0ELb0EEENS1_21CollectiveEpilogueFwdINS6_IJSA_SA_SA_EEES9_SD_SF_Li256ELb0ELb1ELb0ELb0EEENS1_29StaticPersistentTileSchedulerILb0EEEEEEEEEvNT_6ParamsE,"",@"SHT_CUDA_INFO"
	.sectionflags	@""
	.align	4


	//----- nvinfo : EIATTR_CUDA_API_VERSION
	.align		4
        /*0000*/ 	.byte	0x04, 0x37
        /*0002*/ 	.short	(.L_72 - .L_71)
.L_71:
        /*0004*/ 	.word	0x00000082


	//----- nvinfo : EIATTR_KPARAM_INFO
	.align		4
.L_72:
        /*0008*/ 	.byte	0x04, 0x17
        /*000a*/ 	.short	(.L_74 - .L_73)
.L_73:
        /*000c*/ 	.word	0x00000000
        /*0010*/ 	.short	0x0000
        /*0012*/ 	.short	0x0000
        /*0014*/ 	.byte	0x00, 0xf0, 0x01, 0x28


	//----- nvinfo : EIATTR_SPARSE_MMA_MASK
	.align		4
.L_74:
        /*0018*/ 	.byte	0x03, 0x50
        /*001a*/ 	.short	0x0000


	//----- nvinfo : EIATTR_MAXREG_COUNT
	.align		4
        /*001c*/ 	.byte	0x03, 0x1b
        /*001e*/ 	.short	0x00a8


	//----- nvinfo : EIATTR_MERCURY_ISA_VERSION
	.align		4
        /*0020*/ 	.byte	0x03, 0x5f
        /*0022*/ 	.short	0x0101


	//----- nvinfo : EIATTR_VRC_CTA_INIT_COUNT
	.align		4
        /*0024*/ 	.byte	0x02, 0x4a
	.zero		1
	.zero		1


	//----- nvinfo : EIATTR_EXIT_INSTR_OFFSETS
	.align		4
        /*0028*/ 	.byte	0x04, 0x1c
        /*002a*/ 	.short	(.L_76 - .L_75)


	//   ....[0]....
.L_75:
        /*002c*/ 	.word	0x00000010


	//----- nvinfo : EIATTR_MAX_THREADS
	.align		4
.L_76:
        /*0030*/ 	.byte	0x04, 0x05
        /*0032*/ 	.short	(.L_78 - .L_77)
.L_77:
        /*0034*/ 	.word	0x00000180
        /*0038*/ 	.word	0x00000001
        /*003c*/ 	.word	0x00000001


	//----- nvinfo : EIATTR_CBANK_PARAM_SIZE
	.align		4
.L_78:
        /*0040*/ 	.byte	0x03, 0x19
        /*0042*/ 	.short	0x0a00


	//----- nvinfo : EIATTR_PARAM_CBANK
	.align		4
        /*0044*/ 	.byte	0x04, 0x0a
        /*0046*/ 	.short	(.L_80 - .L_79)
	.align		4
.L_79:
        /*0048*/ 	.word	index@(.nv.constant0._ZN7cutlass13device_kernelIN5flash11enable_sm90INS1_16FlashAttnFwdSm90INS1_25CollectiveMainloopFwdSm90ILi2EN4cute5tupleIJNS5_1CILi1EEES8_S8_EEENS6_IJNS7_ILi128EEESA_NS7_ILi192EEEEEELi128ENS_10bfloat16_tEfNS_4arch4Sm90ELb0ELb0ELb0ELb0ELb0ELb0ELb0ELb1ELb1ELb1ELb0ELb0EEENS1_21CollectiveEpilogueFwdINS6_IJSA_SA_SA_EEES9_SD_SF_Li256ELb0ELb1ELb0ELb0EEENS1_29StaticPersistentTileSchedulerILb0EEEEEEEEEvNT_6ParamsE)
        /*004c*/ 	.short	0x0380
        /*004e*/ 	.short	0x0a00


	//----- nvinfo : EIATTR_SW_WAR
	.align		4
.L_80:
        /*0050*/ 	.byte	0x04, 0x36
        /*0052*/ 	.short	(.L_82 - .L_81)
.L_81:
        /*0054*/ 	.word	0x00000008
.L_82:


//--------------------- .nv.info._ZN7cutlass13device_kernelIN5flash11enable_sm90INS1_16FlashAttnFwdSm90INS1_25CollectiveMainloopFwdSm90ILi2EN4cute5tupleIJNS5_1CILi2EEENS7_ILi1EEES9_EEENS6_IJNS7_ILi128EEESB_NS7_ILi192EEEEEELi128ENS_10bfloat16_tEfNS_4arch4Sm90ELb0ELb0ELb0ELb0ELb0ELb0ELb0ELb1ELb1ELb1ELb0ELb0EEENS1_21CollectiveEpilogueFwdINS6_IJSB_SB_SB_EEESA_SE_SG_Li256ELb0ELb1ELb0ELb0EEENS1_29StaticPersistentTileSchedulerILb0EEEEEEEEEvNT_6ParamsE --------------------------
	.section	.nv.info._ZN7cutlass13device_kernelIN5flash11enable_sm90INS1_16FlashAttnFwdSm90INS1_25CollectiveMainloopFwdSm90ILi2EN4cute5tupleIJNS5_1CILi2EEENS7_ILi1EEES9_EEENS6_IJNS7_ILi128EEESB_NS7_ILi192EEEEEELi128ENS_10bfloat16_tEfNS_4arch4Sm90ELb0ELb0ELb0ELb0ELb0ELb0ELb0ELb1ELb1ELb1ELb0ELb0EEENS1_21CollectiveEpilogueFwdINS6_IJSB_SB_SB_EEESA_SE_SG_Li256ELb0ELb1ELb0ELb0EEENS1_29StaticPersistentTileSchedulerILb0EEEEEEEEEvNT_6ParamsE,"",@"SHT_CUDA_INFO"
	.sectionflags	@""
	.align	4


	//----- nvinfo : EIATTR_CUDA_API_VERSION
	.align		4
        /*0000*/ 	.byte	0x04, 0x37
        /*0002*/ 	.short	(.L_84 - .L_83)
.L_83:
        /*0004*/ 	.word	0x00000082


	//----- nvinfo : EIATTR_KPARAM_INFO
	.align		4
.L_84:
        /*0008*/ 	.byte	0x04, 0x17
        /*000a*/ 	.short	(.L_86 - .L_85)
.L_85:
        /*000c*/ 	.word	0x00000000
        /*0010*/ 	.short	0x0000
        /*0012*/ 	.short	0x0000
        /*0014*/ 	.byte	0x00, 0xf0, 0x01, 0x28


	//----- nvinfo : EIATTR_SPARSE_MMA_MASK
	.align		4
.L_86:
        /*0018*/ 	.byte	0x03, 0x50
        /*001a*/ 	.short	0x0000


	//----- nvinfo : EIATTR_MAXREG_COUNT
	.align		4
        /*001c*/ 	.byte	0x03, 0x1b
        /*001e*/ 	.short	0x00a8


	//----- nvinfo : EIATTR_MERCURY_ISA_VERSION
	.align		4
        /*0020*/ 	.byte	0x03, 0x5f
        /*0022*/ 	.short	0x0101


	//----- nvinfo : EIATTR_VRC_CTA_INIT_COUNT
	.align		4
        /*0024*/ 	.byte	0x02, 0x4a
	.zero		1
	.zero		1


	//----- nvinfo : EIATTR_EXIT_INSTR_OFFSETS
	.align		4
        /*0028*/ 	.byte	0x04, 0x1c
        /*002a*/ 	.short	(.L_88 - .L_87)


	//   ....[0]....
.L_87:
        /*002c*/ 	.word	0x00000010


	//----- nvinfo : EIATTR_MAX_THREADS
	.align		4
.L_88:
        /*0030*/ 	.byte	0x04, 0x05
        /*0032*/ 	.short	(.L_90 - .L_89)
.L_89:
        /*0034*/ 	.word	0x00000180
        /*0038*/ 	.word	0x00000001
        /*003c*/ 	.word	0x00000001


	//----- nvinfo : EIATTR_CBANK_PARAM_SIZE
	.align		4
.L_90:
        /*0040*/ 	.byte	0x03, 0x19
        /*0042*/ 	.short	0x0a00


	//----- nvinfo : EIATTR_PARAM_CBANK
	.align		4
        /*0044*/ 	.byte	0x04, 0x0a
        /*0046*/ 	.short	(.L_92 - .L_91)
	.align		4
.L_91:
        /*0048*/ 	.word	index@(.nv.constant0._ZN7cutlass13device_kernelIN5flash11enable_sm90INS1_16FlashAttnFwdSm90INS1_25CollectiveMainloopFwdSm90ILi2EN4cute5tupleIJNS5_1CILi2EEENS7_ILi1EEES9_EEENS6_IJNS7_ILi128EEESB_NS7_ILi192EEEEEELi128ENS_10bfloat16_tEfNS_4arch4Sm90ELb0ELb0ELb0ELb0ELb0ELb0ELb0ELb1ELb1ELb1ELb0ELb0EEENS1_21CollectiveEpilogueFwdINS6_IJSB_SB_SB_EEESA_SE_SG_Li256ELb0ELb1ELb0ELb0EEENS1_29StaticPersistentTileSchedulerILb0EEEEEEEEEvNT_6ParamsE)
        /*004c*/ 	.short	0x0380
        /*004e*/ 	.short	0x0a00


	//----- nvinfo : EIATTR_SW_WAR
	.align		4
.L_92:
        /*0050*/ 	.byte	0x04, 0x36
        /*0052*/ 	.short	(.L_94 - .L_93)
.L_93:
        /*0054*/ 	.word	0x00000008
.L_94:


//--------------------- .nv.info._ZN7cutlass13device_kernelIN5flash11enable_sm90INS1_16FlashAttnFwdSm90INS1_25CollectiveMainloopFwdSm90ILi2EN4cute5tupleIJNS5_1CILi1EEES8_S8_EEENS6_IJNS7_ILi128EEESA_NS7_ILi192EEEEEELi128ENS_10bfloat16_tEfNS_4arch4Sm90ELb0ELb0ELb0ELb1ELb0ELb0ELb0ELb1ELb1ELb1ELb0ELb0EEENS1_21CollectiveEpilogueFwdINS6_IJSA_SA_SA_EEES9_SD_SF_Li256ELb1ELb1ELb0ELb0EEENS1_36VarlenDynamicPersistentTileSchedulerILi128ELi128ELi256ELi128ELb0ELb1ELb1ELb0ELb1ELb1EEEEEEEEEvNT_6ParamsE --------------------------
	.section	.nv.info._ZN7cutlass13device_kernelIN5flash11enable_sm90INS1_16FlashAttnFwdSm90INS1_25CollectiveMainloopFwdSm90ILi2EN4cute5tupleIJNS5_1CILi1EEES8_S8_EEENS6_IJNS7_ILi128EEESA_NS7_ILi192EEEEEELi128ENS_10bfloat16_tEfNS_4arch4Sm90ELb0ELb0ELb0ELb1ELb0ELb0ELb0ELb1ELb1ELb1ELb0ELb0EEENS1_21CollectiveEpilogueFwdINS6_IJSA_SA_SA_EEES9_SD_SF_Li256ELb1ELb1ELb0ELb0EEENS1_36VarlenDynamicPersistentTileSchedulerILi128ELi128ELi256ELi128ELb0ELb1ELb1ELb0ELb1ELb1EEEEEEEEEvNT_6ParamsE,"",@"SHT_CUDA_INFO"
	.sectionflags	@""
	.align	4


	//----- nvinfo : EIATTR_CUDA_API_VERSION
	.align		4
        /*0000*/ 	.byte	0x04, 0x37
        /*0002*/ 	.short	(.L_96 - .L_95)
.L_95:
        /*0004*/ 	.word	0x00000082


	//----- nvinfo : EIATTR_KPARAM_INFO
	.align		4
.L_96:
        /*0008*/ 	.byte	0x04, 0x17
        /*000a*/ 	.short	(.L_98 - .L_97)
.L_97:
        /*000c*/ 	.word	0x00000000
        /*0010*/ 	.short	0x0000
        /*0012*/ 	.short	0x0000
        /*0014*/ 	.byte	0x00, 0xf0, 0x01, 0x2a


	//----- nvinfo : EIATTR_SPARSE_MMA_MASK
	.align		4
.L_98:
        /*0018*/ 	.byte	0x03, 0x50
        /*001a*/ 	.short	0x0000


	//----- nvinfo : EIATTR_MAXREG_COUNT
	.align		4
        /*001c*/ 	.byte	0x03, 0x1b
        /*001e*/ 	.short	0x00a8


	//----- nvinfo : EIATTR_MERCURY_ISA_VERSION
	.align		4
        /*0020*/ 	.byte	0x03, 0x5f
        /*0022*/ 	.short	0x0101


	//----- nvinfo : EIATTR_VRC_CTA_INIT_COUNT
	.align		4
        /*0024*/ 	.byte	0x02, 0x4a
	.zero		1
	.zero		1


	//----- nvinfo : EIATTR_EXIT_INSTR_OFFSETS
	.align		4
        /*0028*/ 	.byte	0x04, 0x1c
        /*002a*/ 	.short	(.L_100 - .L_99)


	//   ....[0]....
.L_99:
        /*002c*/ 	.word	0x00000010


	//----- nvinfo : EIATTR_MAX_THREADS
	.align		4
.L_100:
        /*0030*/ 	.byte	0x04, 0x05
        /*0032*/ 	.short	(.L_102 - .L_101)
.L_101:
        /*0034*/ 	.word	0x00000180
        /*0038*/ 	.word	0x00000001
        /*003c*/ 	.word	0x00000001


	//----- nvinfo : EIATTR_CBANK_PARAM_SIZE
	.align		4
.L_102:
        /*0040*/ 	.byte	0x03, 0x19
        /*0042*/ 	.short	0x0a80


	//----- nvinfo : EIATTR_PARAM_CBANK
	.align		4
        /*0044*/ 	.byte	0x04, 0x0a
        /*0046*/ 	.short	(.L_104 - .L_103)
	.align		4
.L_103:
        /*0048*/ 	.word	index@(.nv.constant0._ZN7cutlass13device_kernelIN5flash11enable_sm90INS1_16FlashAttnFwdSm90INS1_25CollectiveMainloopFwdSm90ILi2EN4cute5tupleIJNS5_1CILi1EEES8_S8_EEENS6_IJNS7_ILi128EEESA_NS7_ILi192EEEEEELi128ENS_10bfloat16_tEfNS_4arch4Sm90ELb0ELb0ELb0ELb1ELb0ELb0ELb0ELb1ELb1ELb1ELb0ELb0EEENS1_21CollectiveEpilogueFwdINS6_IJSA_SA_SA_EEES9_SD_SF_Li256ELb1ELb1ELb0ELb0EEENS1_36VarlenDynamicPersistentTileSchedulerILi128ELi128ELi256ELi128ELb0ELb1ELb1ELb0ELb1ELb1EEEEEEEEEvNT_6ParamsE)
        /*004c*/ 	.short	0x0380
        /*004e*/ 	.short	0x0a80


	//----- nvinfo : EIATTR_SW_WAR
	.align		4
.L_104:
        /*0050*/ 	.byte	0x04, 0x36
        /*0052*/ 	.short	(.L_106 - .L_105)
.L_105:
        /*0054*/ 	.word	0x00000008
.L_106:


//--------------------- .nv.info._ZN7cutlass13device_kernelIN5flash11enable_sm90INS1_16FlashAttnFwdSm90INS1_25CollectiveMainloopFwdSm90ILi2EN4cute5tupleIJNS5_1CILi1EEES8_S8_EEENS6_IJNS7_ILi128EEESA_NS7_ILi192EEEEEELi128ENS_10bfloat16_tEfNS_4arch4Sm90ELb0ELb0ELb0ELb1ELb0ELb1ELb0ELb1ELb1ELb1ELb0ELb0EEENS1_21CollectiveEpilogueFwdINS6_IJSA_SA_SA_EEES9_SD_SF_Li256ELb1ELb1ELb0ELb0EEENS1_36VarlenDynamicPersistentTileSchedulerILi128ELi128ELi256ELi128ELb0ELb1ELb1ELb0ELb1ELb1EEEEEEEEEvNT_6ParamsE --------------------------
	.section	.nv.info._ZN7cutlass13device_kernelIN5flash11enable_sm90INS1_16FlashAttnFwdSm90INS1_25CollectiveMainloopFwdSm90ILi2EN4cute5tupleIJNS5_1CILi1EEES8_S8_EEENS6_IJNS7_ILi128EEESA_NS7_ILi192EEEEEELi128ENS_10bfloat16_tEfNS_4arch4Sm90ELb0ELb0ELb0ELb1ELb0ELb1ELb0ELb1ELb1ELb1ELb0ELb0EEENS1_21CollectiveEpilogueFwdINS6_IJSA_SA_SA_EEES9_SD_SF_Li256ELb1ELb1ELb0ELb0EEENS1_36VarlenDynamicPersistentTileSchedulerILi128ELi128ELi256ELi128ELb0ELb1ELb1ELb0ELb1ELb1EEEEEEEEEvNT_6ParamsE,"",@"SHT_CUDA_INFO"
	.sectionflags	@""
	.align	4


	//----- nvinfo : EIATTR_CUDA_API_VERSION
	.align		4
        /*0000*/ 	.byte	0x04, 0x37
        /*0002*/ 	.short	(.L_108 - .L_107)
.L_107:
        /*0004*/ 	.word	0x00000082


	//----- nvinfo : EIATTR_KPARAM_INFO
	.align		4
.L_108:
        /*0008*/ 	.byte	0x04, 0x17
        /*000a*/ 	.short	(.L_110 - .L_109)
.L_109:
        /*000c*/ 	.word	0x00000000
        /*0010*/ 	.short	0x0000
        /*0012*/ 	.short	0x0000
        /*0014*/ 	.byte	0x00, 0xf0, 0x01, 0x2a


	//----- nvinfo : EIATTR_SPARSE_MMA_MASK
	.align		4
.L_110:
        /*0018*/ 	.byte	0x03, 0x50
        /*001a*/ 	.short	0x0000


	//----- nvinfo : EIATTR_MAXREG_COUNT
	.align		4
        /*001c*/ 	.byte	0x03, 0x1b
        /*001e*/ 	.short	0x00a8


	//----- nvinfo : EIATTR_MERCURY_ISA_VERSION
	.align		4
        /*0020*/ 	.byte	0x03, 0x5f
        /*0022*/ 	.short	0x0101


	//----- nvinfo : EIATTR_VRC_CTA_INIT_COUNT
	.align		4
        /*0024*/ 	.byte	0x02, 0x4a
	.zero		1
	.zero		1


	//----- nvinfo : EIATTR_EXIT_INSTR_OFFSETS
	.align		4
        /*0028*/ 	.byte	0x04, 0x1c
        /*002a*/ 	.short	(.L_112 - .L_111)


	//   ....[0]....
.L_111:
        /*002c*/ 	.word	0x00000010


	//----- nvinfo : EIATTR_MAX_THREADS
	.align		4
.L_112:
        /*0030*/ 	.byte	0x04, 0x05
        /*0032*/ 	.short	(.L_114 - .L_113)
.L_113:
        /*0034*/ 	.word	0x00000180
        /*0038*/ 	.word	0x00000001
        /*003c*/ 	.word	0x00000001


	//----- nvinfo : EIATTR_CBANK_PARAM_SIZE
	.align		4
.L_114:
        /*0040*/ 	.byte	0x03, 0x19
        /*0042*/ 	.short	0x0a80


	//----- nvinfo : EIATTR_PARAM_CBANK
	.align		4
        /*0044*/ 	.byte	0x04, 0x0a
        /*0046*/ 	.short	(.L_116 - .L_115)
	.align		4
.L_115:
        /*0048*/ 	.word	index@(.nv.constant0._ZN7cutlass13device_kernelIN5flash11enable_sm90INS1_16FlashAttnFwdSm90INS1_25CollectiveMainloopFwdSm90ILi2EN4cute5tupleIJNS5_1CILi1EEES8_S8_EEENS6_IJNS7_ILi128EEESA_NS7_ILi192EEEEEELi128ENS_10bfloat16_tEfNS_4arch4Sm90ELb0ELb0ELb0ELb1ELb0ELb1ELb0ELb1ELb1ELb1ELb0ELb0EEENS1_21CollectiveEpilogueFwdINS6_IJSA_SA_SA_EEES9_SD_SF_Li256ELb1ELb1ELb0ELb0EEENS1_36VarlenDynamicPersistentTileSchedulerILi128ELi128ELi256ELi128ELb0ELb1ELb1ELb0ELb1ELb1EEEEEEEEEvNT_6ParamsE)
        /*004c*/ 	.short	0x0380
        /*004e*/ 	.short	0x0a80


	//----- nvinfo : EIATTR_SW_WAR
	.align		4
.L_116:
        /*0050*/ 	.byte	0x04, 0x36
        /*0052*/ 	.short	(.L_118 - .L_117)
.L_117:
        /*0054*/ 	.word	0x00000008
.L_118:


//--------------------- .nv.info._ZN7cutlass13device_kernelIN5flash11enable_sm90INS1_16FlashAttnFwdSm90INS1_25CollectiveMainloopFwdSm90ILi2EN4cute5tupleIJNS5_1CILi1EEES8_S8_EEENS6_IJNS7_ILi128EEENS7_ILi96EEENS7_ILi192EEEEEELi128ENS_10bfloat16_tEfNS_4arch4Sm90ELb0ELb1ELb0ELb0ELb0ELb0ELb0ELb1ELb1ELb1ELb0ELb0EEENS1_21CollectiveEpilogueFwdINS6_IJSA_SA_SB_EEES9_SE_SG_Li256ELb0ELb1ELb0ELb0EEENS1_30DynamicPersistentTileSchedulerILi256ELi128ELb0ELb1ELb1EEEEEEEEEvNT_6ParamsE --------------------------
	.section	.nv.info._ZN7cutlass13device_kernelIN5flash11enable_sm90INS1_16FlashAttnFwdSm90INS1_25CollectiveMainloopFwdSm90ILi2EN4cute5tupleIJNS5_1CILi1EEES8_S8_EEENS6_IJNS7_ILi128EEENS7_ILi96EEENS7_ILi192EEEEEELi128ENS_10bfloat16_tEfNS_4arch4Sm90ELb0ELb1ELb0ELb0ELb0ELb0ELb0ELb1ELb1ELb1ELb0ELb0EEENS1_21CollectiveEpilogueFwdINS6_IJSA_SA_SB_EEES9_SE_SG_Li256ELb0ELb1ELb0ELb0EEENS1_30DynamicPersistentTileSchedulerILi256ELi128ELb0ELb1ELb1EEEEEEEEEvNT_6ParamsE,"",@"SHT_CUDA_INFO"
	.sectionflags	@""
	.align	4


	//----- nvinfo : EIATTR_CUDA_API_VERSION
	.align		4
        /*0000*/ 	.byte	0x04, 0x37
        /*0002*/ 	.short	(.L_120 - .L_119)
.L_119:
        /*0004*/ 	.word	0x00000082


	//----- nvinfo : EIATTR_KPARAM_INFO
	.align		4
.L_120:
        /*0008*/ 	.byte	0x04, 0x17
        /*000a*/ 	.short	(.L_122 - .L_121)
.L_121:
        /*000c*/ 	.word	0x00000000
        /*0010*/ 	.short	0x0000
        /*0012*/ 	.short	0x0000
        /*0014*/ 	.byte	0x00, 0xf0, 0x01, 0x2a


	//----- nvinfo : EIATTR_SPARSE_MMA_MASK
	.align		4
.L_122:
        /*0018*/ 	.byte	0x03, 0x50
        /*001a*/ 	.short	0x0000


	//----- nvinfo : EIATTR_MAXREG_COUNT
	.align		4
        /*001c*/ 	.byte	0x03, 0x1b
        /*001e*/ 	.short	0x00a8


	//----- nvinfo : EIATTR_MERCURY_ISA_VERSION
	.align		4
        /*0020*/ 	.byte	0x03, 0x5f
        /*0022*/ 	.short	0x0101


	//----- nvinfo : EIATTR_VRC_CTA_INIT_COUNT
	.align		4
        /*0024*/ 	.byte	0x02, 0x4a
	.zero		1
	.zero		1


	//----- nvinfo : EIATTR_EXIT_INSTR_OFFSETS
	.align		4
        /*0028*/ 	.byte	0x04, 0x1c
        /*002a*/ 	.short	(.L_124 - .L_123)


	//   ....[0]....
.L_123:
        /*002c*/ 	.word	0x00000010


	//----- nvinfo : EIATTR_MAX_THREADS
	.align		4
.L_124:
        /*0030*/ 	.byte	0x04, 0x05
        /*0032*/ 	.short	(.L_126 - .L_125)
.L_125:
        /*0034*/ 	.word	0x00000180
        /*0038*/ 	.word	0x00000001
        /*003c*/ 	.word	0x00000001


	//----- nvinfo : EIATTR_CBANK_PARAM_SIZE
	.align		4
.L_126:
        /*0040*/ 	.byte	0x03, 0x19
        /*0042*/ 	.short	0x0a80


	//----- nvinfo : EIATTR_PARAM_CBANK
	.align		4
        /*0044*/ 	.byte	0x04, 0x0a
        /*0046*/ 	.short	(.L_128 - .L_127)
	.align		4
.L_127:
        /*0048*/ 	.word	index@(.nv.constant0._ZN7cutlass13device_kernelIN5flash11enable_sm90INS1_16FlashAttnFwdSm90INS1_25CollectiveMainloopFwdSm90ILi2EN4cute5tupleIJNS5_1CILi1EEES8_S8_EEENS6_IJNS7_ILi128EEENS7_ILi96EEENS7_ILi192EEEEEELi128ENS_10bfloat16_tEfNS_4arch4Sm90ELb0ELb1ELb0ELb0ELb0ELb0ELb0ELb1ELb1ELb1ELb0ELb0EEENS1_21CollectiveEpilogueFwdINS6_IJSA_SA_SB_EEES9_SE_SG_Li256ELb0ELb1ELb0ELb0EEENS1_30DynamicPersistentTileSchedulerILi256ELi128ELb0ELb1ELb1EEEEEEEEEvNT_6ParamsE)
        /*004c*/ 	.short	0x0380
        /*004e*/ 	.short	0x0a80


	//----- nvinfo : EIATTR_SW_WAR
	.align		4
.L_128:
        /*0050*/ 	.byte	0x04, 0x36
        /*0052*/ 	.short	(.L_130 - .L_129)
.L_129:
        /*0054*/ 	.word	0x00000008
.L_130:


//--------------------- .nv.info._ZN7cutlass13device_kernelIN5flash11enable_sm90INS1_16FlashAttnFwdSm90INS1_25CollectiveMainloopFwdSm90ILi2EN4cute5tupleIJNS5_1CILi1EEES8_S8_EEENS6_IJNS7_ILi128EEENS7_ILi96EEENS7_ILi192EEEEEELi128ENS_10bfloat16_tEfNS_4arch4Sm90ELb0ELb1ELb0ELb1ELb0ELb0ELb0ELb1ELb1ELb1ELb0ELb0EEENS1_21CollectiveEpilogueFwdINS6_IJSA_SA_SB_EEES9_SE_SG_Li256ELb1ELb1ELb0ELb0EEENS1_36VarlenDynamicPersistentTileSchedulerILi128ELi96ELi256ELi128ELb0ELb1ELb1ELb1ELb0ELb1EEEEEEEEEvNT_6ParamsE --------------------------
	.section	.nv.info._ZN7cutlass13device_kernelIN5flash11enable_sm90INS1_16FlashAttnFwdSm90INS1_25CollectiveMainloopFwdSm90ILi2EN4cute5tupleIJNS5_1CILi1EEES8_S8_EEENS6_IJNS7_ILi128EEENS7_ILi96EEENS7_ILi192EEEEEELi128ENS_10bfloat16_tEfNS_4arch4Sm90ELb0ELb1ELb0ELb1ELb0ELb0ELb0ELb1ELb1ELb1ELb0ELb0EEENS1_21CollectiveEpilogueFwdINS6_IJSA_SA_SB_EEES9_SE_SG_Li256ELb1ELb1ELb0ELb0EEENS1_36VarlenDynamicPersistentTileSchedulerILi128ELi96ELi256ELi128ELb0ELb1ELb1ELb1ELb0ELb1EEEEEEEEEvNT_6ParamsE,"",@"SHT_CUDA_INFO"
	.sectionflags	@""
	.align	4


	//----- nvinfo : EIATTR_CUDA_API_VERSION
	.align		4
        /*0000*/ 	.byte	0x04, 0x37
        /*0002*/ 	.short	(.L_132 - .L_131)
.L_131:
        /*0004*/ 	.word	0x00000082


	//----- nvinfo : EIATTR_KPARAM_INFO
	.align		4
.L_132:
        /*0008*/ 	.byte	0x04, 0x17
        /*000a*/ 	.short	(.L_134 - .L_133)
.L_133:
        /*000c*/ 	.word	0x00000000
        /*0010*/ 	.short	0x0000
        /*0012*/ 	.short	0x0000
        /*0014*/ 	.byte	0x00, 0xf0, 0x01, 0x2a


	//----- nvinfo : EIATTR_SPARSE_MMA_MASK
	.align		4
.L_134:
        /*0018*/ 	.byte	0x03, 0x50
        /*001a*/ 	.short	0x0000


	//----- nvinfo : EIATTR_MAXREG_COUNT
	.align		4
        /*001c*/ 	.byte	0x03, 0x1b
        /*001e*/ 	.short	0x00a8


	//----- nvinfo : EIATTR_MERCURY_ISA_VERSION
	.align		4
        /*0020*/ 	.byte	0x03, 0x5f
        /*0022*/ 	.short	0x0101


	//----- nvinfo : EIATTR_VRC_CTA_INIT_COUNT
	.align		4
        /*0024*/ 	.byte	0x02, 0x4a
	.zero		1
	.zero		1


	//----- nvinfo : EIATTR_EXIT_INSTR_OFFSETS
	.align		4
        /*0028*/ 	.byte	0x04, 0x1c
        /*002a*/ 	.short	(.L_136 - .L_135)


	//   ....[0]....
.L_135:
        /*002c*/ 	.word	0x00000010


	//----- nvinfo : EIATTR_MAX_THREADS
	.align		4
.L_136:
        /*0030*/ 	.byte	0x04, 0x05
        /*0032*/ 	.short	(.L_138 - .L_137)
.L_137:
        /*0034*/ 	.word	0x00000180
        /*0038*/ 	.word	0x00000001
        /*003c*/ 	.word	0x00000001


	//----- nvinfo : EIATTR_CBANK_PARAM_SIZE
	.align		4
.L_138:
        /*0040*/ 	.byte	0x03, 0x19
        /*0042*/ 	.short	0x0a80


	//----- nvinfo : EIATTR_PARAM_CBANK
	.align		4
        /*0044*/ 	.byte	0x04, 0x0a
        /*0046*/ 	.short	(.L_140 - .L_139)
	.align		4
.L_139:
        /*0048*/ 	.word	index@(.nv.constant0._ZN7cutlass13device_kernelIN5flash11enable_sm90INS1_16FlashAttnFwdSm90INS1_25CollectiveMainloopFwdSm90ILi2EN4cute5tupleIJNS5_1CILi1EEES8_S8_EEENS6_IJNS7_ILi128EEENS7_ILi96EEENS7_ILi192EEEEEELi128ENS_10bfloat16_tEfNS_4arch4Sm90ELb0ELb1ELb0ELb1ELb0ELb0ELb0ELb1ELb1ELb1ELb0ELb0EEENS1_21CollectiveEpilogueFwdINS6_IJSA_SA_SB_EEES9_SE_SG_Li256ELb1ELb1ELb0ELb0EEENS1_36VarlenDynamicPersistentTileSchedulerILi128ELi96ELi256ELi128ELb0ELb1ELb1ELb1ELb0ELb1EEEEEEEEEvNT_6ParamsE)
        /*004c*/ 	.short	0x0380
        /*004e*/ 	.short	0x0a80


	//----- nvinfo : EIATTR_SW_WAR
	.align		4
.L_140:
        /*0050*/ 	.byte	0x04, 0x36
        /*0052*/ 	.short	(.L_142 - .L_141)
.L_141:
        /*0054*/ 	.word	0x00000008
.L_142:


//--------------------- .nv.info._ZN7cutlass13device_kernelIN5flash11enable_sm90INS1_16FlashAttnFwdSm90INS1_25CollectiveMainloopFwdSm90ILi2EN4cute5tupleIJNS5_1CILi1EEES8_S8_EEENS6_IJNS7_ILi128EEENS7_ILi96EEENS7_ILi192EEEEEELi128ENS_10bfloat16_tEfNS_4arch4Sm90ELb0ELb1ELb0ELb1ELb0ELb1ELb0ELb1ELb1ELb1ELb0ELb0EEENS1_21CollectiveEpilogueFwdINS6_IJSA_SA_SB_EEES9_SE_SG_Li256ELb1ELb1ELb0ELb0EEENS1_36VarlenDynamicPersistentTileSchedulerILi128ELi96ELi256ELi128ELb0ELb1ELb1ELb1ELb0ELb1EEEEEEEEEvNT_6ParamsE --------------------------
	.section	.nv.info._ZN7cutlass13device_kernelIN5flash11enable_sm90INS1_16FlashAttnFwdSm90INS1_25CollectiveMainloopFwdSm90ILi2EN4cute5tupleIJNS5_1CILi1EEES8_S8_EEENS6_IJNS7_ILi128EEENS7_ILi96EEENS7_ILi192EEEEEELi128ENS_10bfloat16_tEfNS_4arch4Sm90ELb0ELb1ELb0ELb1ELb0ELb1ELb0ELb1ELb1ELb1ELb0ELb0EEENS1_21CollectiveEpilogueFwdINS6_IJSA_SA_SB_EEES9_SE_SG_Li256ELb1ELb1ELb0ELb0EEENS1_36VarlenDynamicPersistentTileSchedulerILi128ELi96ELi256ELi128ELb0ELb1ELb1ELb1ELb0ELb1EEEEEEEEEvNT_6ParamsE,"",@"SHT_CUDA_INFO"
	.sectionflags	@""
	.align	4


	//----- nvinfo : EIATTR_CUDA_API_VERSION
	.align		4
        /*0000*/ 	.byte	0x04, 0x37
        /*0002*/ 	.short	(.L_144 - .L_143)
.L_143:
        /*0004*/ 	.word	0x00000082


	//----- nvinfo : EIATTR_KPARAM_INFO
	.align		4
.L_144:
        /*0008*/ 	.byte	0x04, 0x17
        /*000a*/ 	.short	(.L_146 - .L_145)
.L_145:
        /*000c*/ 	.word	0x00000000
        /*0010*/ 	.short	0x0000
        /*0012*/ 	.short	0x0000
        /*0014*/ 	.byte	0x00, 0xf0, 0x01, 0x2a


	//----- nvinfo : EIATTR_SPARSE_MMA_MASK
	.align		4
.L_146:
        /*0018*/ 	.byte	0x03, 0x50
        /*001a*/ 	.short	0x0000


	//----- nvinfo : EIATTR_MAXREG_COUNT
	.align		4
        /*001c*/ 	.byte	0x03, 0x1b
        /*001e*/ 	.short	0x00a8


	//----- nvinfo : EIATTR_MERCURY_ISA_VERSION
	.align		4
        /*0020*/ 	.byte	0x03, 0x5f
        /*0022*/ 	.short	0x0101


	//----- nvinfo : EIATTR_VRC_CTA_INIT_COUNT
	.align		4
        /*0024*/ 	.byte	0x02, 0x4a
	.zero		1
	.zero		1


	//----- nvinfo : EIATTR_EXIT_INSTR_OFFSETS
	.align		4
        /*0028*/ 	.byte	0x04, 0x1c
        /*002a*/ 	.short	(.L_148 - .L_147)


	//   ....[0]....
.L_147:
        /*002c*/ 	.word	0x00000010


	//----- nvinfo : EIATTR_MAX_THREADS
	.align		4
.L_148:
        /*0030*/ 	.byte	0x04, 0x05
        /*0032*/ 	.short	(.L_150 - .L_149)
.L_149:
        /*0034*/ 	.word	0x00000180
        /*0038*/ 	.word	0x00000001
        /*003c*/ 	.word	0x00000001


	//----- nvinfo : EIATTR_CBANK_PARAM_SIZE
	.align		4
.L_150:
        /*0040*/ 	.byte	0x03, 0x19
        /*0042*/ 	.short	0x0a80


	//----- nvinfo : EIATTR_PARAM_CBANK
	.align		4
        /*0044*/ 	.byte	0x04, 0x0a
        /*0046*/ 	.short	(.L_152 - .L_151)
	.align		4
.L_151:
        /*0048*/ 	.word	index@(.nv.constant0._ZN7cutlass13device_kernelIN5flash11enable_sm90INS1_16FlashAttnFwdSm90INS1_25CollectiveMainloopFwdSm90ILi2EN4cute5tupleIJNS5_1CILi1EEES8_S8_EEENS6_IJNS7_ILi128EEENS7_ILi96EEENS7_ILi192EEEEEELi128ENS_10bfloat16_tEfNS_4arch4Sm90ELb0ELb1ELb0ELb1ELb0ELb1ELb0ELb1ELb1ELb1ELb0ELb0EEENS1_21CollectiveEpilogueFwdINS6_IJSA_SA_SB_EEES9_SE_SG_Li256ELb1ELb1ELb0ELb0EEENS1_36VarlenDynamicPersistentTileSchedulerILi128ELi96ELi256ELi128ELb0ELb1ELb1ELb1ELb0ELb1EEEEEEEEEvNT_6ParamsE)
        /*004c*/ 	.short	0x0380
        /*004e*/ 	.short	0x0a80


	//----- nvinfo : EIATTR_SW_WAR
	.align		4
.L_152:
        /*0050*/ 	.byte	0x04, 0x36
        /*0052*/ 	.short	(.L_154 - .L_153)
.L_153:
        /*0054*/ 	.word	0x00000008
.L_154:


//--------------------- .nv.info._ZN7cutlass13device_kernelIN5flash11enable_sm90INS1_16FlashAttnFwdSm90INS1_25CollectiveMainloopFwdSm90ILi2EN4cute5tupleIJNS5_1CILi1EEES8_S8_EEENS6_IJNS7_ILi128EEESA_NS7_ILi192EEEEEELi128ENS_10bfloat16_tEfNS_4arch4Sm90ELb1ELb0ELb0ELb0ELb0ELb0ELb0ELb1ELb1ELb1ELb0ELb0EEENS1_21CollectiveEpilogueFwdINS6_IJSA_SA_SA_EEES9_SD_SF_Li256ELb0ELb1ELb0ELb0EEENS1_30DynamicPersistentTileSchedulerILi256ELi128ELb0ELb1ELb1EEEEEEEEEvNT_6ParamsE --------------------------
	.section	.nv.info._ZN7cutlass13device_kernelIN5flash11enable_sm90INS1_16FlashAttnFwdSm90INS1_25CollectiveMainloopFwdSm90ILi2EN4cute5tupleIJNS5_1CILi1EEES8_S8_EEENS6_IJNS7_ILi128EEESA_NS7_ILi192EEEEEELi128ENS_10bfloat16_tEfNS_4arch4Sm90ELb1ELb0ELb0ELb0ELb0ELb0ELb0ELb1ELb1ELb1ELb0ELb0EEENS1_21CollectiveEpilogueFwdINS6_IJSA_SA_SA_EEES9_SD_SF_Li256ELb0ELb1ELb0ELb0EEENS1_30DynamicPersistentTileSchedulerILi256ELi128ELb0ELb1ELb1EEEEEEEEEvNT_6ParamsE,"",@"SHT_CUDA_INFO"
	.sectionflags	@""
	.align	4


	//----- nvinfo : EIATTR_CUDA_API_VERSION
	.align		4
        /*0000*/ 	.byte	0x04, 0x37
        /*0002*/ 	.short	(.L_156 - .L_155)
.L_155:
        /*0004*/ 	.word	0x00000082


	//----- nvinfo : EIATTR_KPARAM_INFO
	.align		4
.L_156:
        /*0008*/ 	.byte	0x04, 0x17
        /*000a*/ 	.short	(.L_158 - .L_157)
.L_157:
        /*000c*/ 	.word	0x00000000
        /*0010*/ 	.short	0x0000
        /*0012*/ 	.short	0x0000
        /*0014*/ 	.byte	0x00, 0xf0, 0x01, 0x2a


	//----- nvinfo : EIATTR_SPARSE_MMA_MASK
	.align		4
.L_158:
        /*0018*/ 	.byte	0x03, 0x50
        /*001a*/ 	.short	0x0000


	//----- nvinfo : EIATTR_MAXREG_COUNT
	.align		4
        /*001c*/ 	.byte	0x03, 0x1b
        /*001e*/ 	.short	0x00a8


	//----- nvinfo : EIATTR_MERCURY_ISA_VERSION
	.align		4
        /*0020*/ 	.byte	0x03, 0x5f
        /*0022*/ 	.short	0x0101


	//----- nvinfo : EIATTR_VRC_CTA_INIT_COUNT
	.align		4
        /*0024*/ 	.byte	0x02, 0x4a
	.zero		1
	.zero		1


	//----- nvinfo : EIATTR_EXIT_INSTR_OFFSETS
	.align		4
        /*0028*/ 	.byte	0x04, 0x1c
        /*002a*/ 	.short	(.L_160 - .L_159)


	//   ....[0]....
.L_159:
        /*002c*/ 	.word	0x00000010


	//----- nvinfo : EIATTR_MAX_THREADS
	.align		4
.L_160:
        /*0030*/ 	.byte	0x04, 0x05
        /*0032*/ 	.short	(.L_162 - .L_161)
.L_161:
        /*0034*/ 	.word	0x00000180
        /*0038*/ 	.word	0x00000001
        /*003c*/ 	.word	0x00000001


	//----- nvinfo : EIATTR_CBANK_PARAM_SIZE
	.align		4
.L_162:
        /*0040*/ 	.byte	0x03, 0x19
        /*0042*/ 	.short	0x0a80


	//----- nvinfo : EIATTR_PARAM_CBANK
	.align		4
        /*0044*/ 	.byte	0x04, 0x0a
        /*0046*/ 	.short	(.L_164 - .L_163)
	.align		4
.L_163:
        /*0048*/ 	.word	index@(.nv.constant0._ZN7cutlass13device_kernelIN5flash11enable_sm90INS1_16FlashAttnFwdSm90INS1_25CollectiveMainloopFwdSm90ILi2EN4cute5tupleIJNS5_1CILi1EEES8_S8_EEENS6_IJNS7_ILi128EEESA_NS7_ILi192EEEEEELi128ENS_10bfloat16_tEfNS_4arch4Sm90ELb1ELb0ELb0ELb0ELb0ELb0ELb0ELb1ELb1ELb1ELb0ELb0EEENS1_21CollectiveEpilogueFwdINS6_IJSA_SA_SA_EEES9_SD_SF_Li256ELb0ELb1ELb0ELb0EEENS1_30DynamicPersistentTileSchedulerILi256ELi128ELb0ELb1ELb1EEEEEEEEEvNT_6ParamsE)
        /*004c*/ 	.short	0x0380
        /*004e*/ 	.short	0x0a80


	//----- nvinfo : EIATTR_SW_WAR
	.align		4
.L_164:
        /*0050*/ 	.byte	0x04, 0x36
        /*0052*/ 	.short	(.L_166 - .L_165)
.L_165:
        /*0054*/ 	.word	0x00000008
.L_166:


//--------------------- .nv.info._ZN7cutlass13device_kernelIN5flash11enable_sm90INS1_16FlashAttnFwdSm90INS1_25CollectiveMainloopFwdSm90ILi2EN4cute5tupleIJNS5_1CILi1EEES8_S8_EEENS6_IJNS7_ILi128EEESA_NS7_ILi192EEEEEELi128ENS_10bfloat16_tEfNS_4arch4Sm90ELb1ELb0ELb0ELb1ELb0ELb0ELb0ELb1ELb1ELb1ELb0ELb0EEENS1_21CollectiveEpilogueFwdINS6_IJSA_SA_SA_EEES9_SD_SF_Li256ELb1ELb1ELb0ELb0EEENS1_36VarlenDynamicPersistentTileSchedulerILi128ELi128ELi256ELi128ELb0ELb1ELb1ELb1ELb1ELb1EEEEEEEEEvNT_6ParamsE --------------------------
	.section	.nv.info._ZN7cutlass13device_kernelIN5flash11enable_sm90INS1_16FlashAttnFwdSm90INS1_25CollectiveMainloopFwdSm90ILi2EN4cute5tupleIJNS5_1CILi1EEES8_S8_EEENS6_IJNS7_ILi128EEESA_NS7_ILi192EEEEEELi128ENS_10bfloat16_tEfNS_4arch4Sm90ELb1ELb0ELb0ELb1ELb0ELb0ELb0ELb1ELb1ELb1ELb0ELb0EEENS1_21CollectiveEpilogueFwdINS6_IJSA_SA_SA_EEES9_SD_SF_Li256ELb1ELb1ELb0ELb0EEENS1_36VarlenDynamicPersistentTileSchedulerILi128ELi128ELi256ELi128ELb0ELb1ELb1ELb1ELb1ELb1EEEEEEEEEvNT_6ParamsE,"",@"SHT_CUDA_INFO"
	.sectionflags	@""
	.align	4


	//----- nvinfo : EIATTR_CUDA_API_VERSION
	.align		4
        /*0000*/ 	.byte	0x04, 0x37
        /*0002*/ 	.short	(.L_168 - .L_167)
.L_167:
        /*0004*/ 	.word	0x00000082


	//----- nvinfo : EIATTR_KPARAM_INFO
	.align		4
.L_168:
        /*0008*/ 	.byte	0x04, 0x17
        /*000a*/ 	.short	(.L_170 - .L_169)
.L_169:
        /*000c*/ 	.word	0x00000000
        /*0010*/ 	.short	0x0000
        /*0012*/ 	.short	0x0000
        /*0014*/ 	.byte	0x00, 0xf0, 0x01, 0x2a


	//----- nvinfo : EIATTR_SPARSE_MMA_MASK
	.align		4
.L_170:
        /*0018*/ 	.byte	0x03, 0x50
        /*001a*/ 	.short	0x0000


	//----- nvinfo : EIATTR_MAXREG_COUNT
	.align		4
        /*001c*/ 	.byte	0x03, 0x1b
        /*001e*/ 	.short	0x00a8


	//----- nvinfo : EIATTR_MERCURY_ISA_VERSION
	.align		4
        /*0020*/ 	.byte	0x03, 0x5f
        /*0022*/ 	.short	0x0101


	//----- nvinfo : EIATTR_VRC_CTA_INIT_COUNT
	.align		4
        /*0024*/ 	.byte	0x02, 0x4a
	.zero		1
	.zero		1


	//----- nvinfo : EIATTR_EXIT_INSTR_OFFSETS
	.align		4
        /*0028*/ 	.byte	0x04, 0x1c
        /*002a*/ 	.short	(.L_172 - .L_171)


	//   ....[0]....
.L_171:
        /*002c*/ 	.word	0x00000010


	//----- nvinfo : EIATTR_MAX_THREADS
	.align		4
.L_172:
        /*0030*/ 	.byte	0x04, 0x05
        /*0032*/ 	.short	(.L_174 - .L_173)
.L_173:
        /*0034*/ 	.word	0x00000180
        /*0038*/ 	.word	0x00000001
        /*003c*/ 	.word	0x00000001


	//----- nvinfo : EIATTR_CBANK_PARAM_SIZE
	.align		4
.L_174:
        /*0040*/ 	.byte	0x03, 0x19
        /*0042*/ 	.short	0x0a80


	//----- nvinfo : EIATTR_PARAM_CBANK
	.align		4
        /*0044*/ 	.byte	0x04, 0x0a
        /*0046*/ 	.short	(.L_176 - .L_175)
	.align		4
.L_175:
        /*0048*/ 	.word	index@(.nv.constant0._ZN7cutlass13device_kernelIN5flash11enable_sm90INS1_16FlashAttnFwdSm90INS1_25CollectiveMainloopFwdSm90ILi2EN4cute5tupleIJNS5_1CILi1EEES8_S8_EEENS6_IJNS7_ILi128EEESA_NS7_ILi192EEEEEELi128ENS_10bfloat16_tEfNS_4arch4Sm90ELb1ELb0ELb0ELb1ELb0ELb0ELb0ELb1ELb1ELb1ELb0ELb0EEENS1_21CollectiveEpilogueFwdINS6_IJSA_SA_SA_EEES9_SD_SF_Li256ELb1ELb1ELb0ELb0EEENS1_36VarlenDynamicPersistentTileSchedulerILi128ELi128ELi256ELi128ELb0ELb1ELb1ELb1ELb1ELb1EEEEEEEEEvNT_6ParamsE)
        /*004c*/ 	.short	0x0380
        /*004e*/ 	.short	0x0a80


	//----- nvinfo : EIATTR_SW_WAR
	.align		4
.L_176:
        /*0050*/ 	.byte	0x04, 0x36
        /*0052*/ 	.short	(.L_178 - .L_177)
.L_177:
        /*0054*/ 	.word	0x00000008
.L_178:


//--------------------- .nv.info._ZN7cutlass13device_kernelIN5flash11enable_sm90INS1_16FlashAttnFwdSm90INS1_25CollectiveMainloopFwdSm90ILi2EN4cute5tupleIJNS5_1CILi1EEES8_S8_EEENS6_IJNS7_ILi128EEESA_NS7_ILi192EEEEEELi128ENS_10bfloat16_tEfNS_4arch4Sm90ELb1ELb0ELb0ELb1ELb0ELb1ELb0ELb1ELb1ELb1ELb0ELb0EEENS1_21CollectiveEpilogueFwdINS6_IJSA_SA_SA_EEES9_SD_SF_Li256ELb1ELb1ELb0ELb0EEENS1_36VarlenDynamicPersistentTileSchedulerILi128ELi128ELi256ELi128ELb0ELb1ELb1ELb1ELb1ELb1EEEEEEEEEvNT_6ParamsE --------------------------
	.section	.nv.info._ZN7cutlass13device_kernelIN5flash11enable_sm90INS1_16FlashAttnFwdSm90INS1_25CollectiveMainloopFwdSm90ILi2EN4cute5tupleIJNS5_1CILi1EEES8_S8_EEENS6_IJNS7_ILi128EEESA_NS7_ILi192EEEEEELi128ENS_10bfloat16_tEfNS_4arch4Sm90ELb1ELb0ELb0ELb1ELb0ELb1ELb0ELb1ELb1ELb1ELb0ELb0EEENS1_21CollectiveEpilogueFwdINS6_IJSA_SA_SA_EEES9_SD_SF_Li256ELb1ELb1ELb0ELb0EEENS1_36VarlenDynamicPersistentTileSchedulerILi128ELi128ELi256ELi128ELb0ELb1ELb1ELb1ELb1ELb1EEEEEEEEEvNT_6ParamsE,"",@"SHT_CUDA_INFO"
	.sectionflags	@""
	.align	4


	//----- nvinfo : EIATTR_CUDA_API_VERSION
	.align		4
        /*0000*/ 	.byte	0x04, 0x37
        /*0002*/ 	.short	(.L_180 - .L_179)
.L_179:
        /*0004*/ 	.word	0x00000082


	//----- nvinfo : EIATTR_KPARAM_INFO
	.align		4
.L_180:
        /*0008*/ 	.byte	0x04, 0x17
        /*000a*/ 	.short	(.L_182 - .L_181)
.L_181:
        /*000c*/ 	.word	0x00000000
        /*0010*/ 	.short	0x0000
        /*0012*/ 	.short	0x0000
        /*0014*/ 	.byte	0x00, 0xf0, 0x01, 0x2a


	//----- nvinfo : EIATTR_SPARSE_MMA_MASK
	.align		4
.L_182:
        /*0018*/ 	.byte	0x03, 0x50
        /*001a*/ 	.short	0x0000


	//----- nvinfo : EIATTR_MAXREG_COUNT
	.align		4
        /*001c*/ 	.byte	0x03, 0x1b
        /*001e*/ 	.short	0x00a8


	//----- nvinfo : EIATTR_MERCURY_ISA_VERSION
	.align		4
        /*0020*/ 	.byte	0x03, 0x5f
        /*0022*/ 	.short	0x0101


	//----- nvinfo : EIATTR_VRC_CTA_INIT_COUNT
	.align		4
        /*0024*/ 	.byte	0x02, 0x4a
	.zero		1
	.zero		1


	//----- nvinfo : EIATTR_EXIT_INSTR_OFFSETS
	.align		4
        /*0028*/ 	.byte	0x04, 0x1c
        /*002a*/ 	.short	(.L_184 - .L_183)


	//   ....[0]....
.L_183:
        /*002c*/ 	.word	0x00000010


	//----- nvinfo : EIATTR_MAX_THREADS
	.align		4
.L_184:
        /*0030*/ 	.byte	0x04, 0x05
        /*0032*/ 	.short	(.L_186 - .L_185)
.L_185:
        /*0034*/ 	.word	0x00000180
        /*0038*/ 	.word	0x00000001
        /*003c*/ 	.word	0x00000001


	//----- nvinfo : EIATTR_CBANK_PARAM_SIZE
	.align		4
.L_186:
        /*0040*/ 	.byte	0x03, 0x19
        /*0042*/ 	.short	0x0a80


	//----- nvinfo : EIATTR_PARAM_CBANK
	.align		4
        /*0044*/ 	.byte	0x04, 0x0a
        /*0046*/ 	.short	(.L_188 - .L_187)
	.align		4
.L_187:
        /*0048*/ 	.word	index@(.nv.constant0._ZN7cutlass13device_kernelIN5flash11enable_sm90INS1_16FlashAttnFwdSm90INS1_25CollectiveMainloopFwdSm90ILi2EN4cute5tupleIJNS5_1CILi1EEES8_S8_EEENS6_IJNS7_ILi128EEESA_NS7_ILi192EEEEEELi128ENS_10bfloat16_tEfNS_4arch4Sm90ELb1ELb0ELb0ELb1ELb0ELb1ELb0ELb1ELb1ELb1ELb0ELb0EEENS1_21CollectiveEpilogueFwdINS6_IJSA_SA_SA_EEES9_SD_SF_Li256ELb1ELb1ELb0ELb0EEENS1_36VarlenDynamicPersistentTileSchedulerILi128ELi128ELi256ELi128ELb0ELb1ELb1ELb1ELb1ELb1EEEEEEEEEvNT_6ParamsE)
        /*004c*/ 	.short	0x0380
        /*004e*/ 	.short	0x0a80


	//----- nvinfo : EIATTR_SW_WAR
	.align		4
.L_188:
        /*0050*/ 	.byte	0x04, 0x36
        /*0052*/ 	.short	(.L_190 - .L_189)
.L_189:
        /*0054*/ 	.word	0x00000008
.L_190:


//--------------------- .nv.callgraph             --------------------------
	.section	.nv.callgraph,"",@"SHT_CUDA_CALLGRAPH"
	.align	4
	.sectionentsize	8
	.align		4
        /*0000*/ 	.word	0x00000000
	.align		4
        /*0004*/ 	.word	0xffffffff
	.align		4
        /*0008*/ 	.word	0x00000000
	.align		4
        /*000c*/ 	.word	0xfffffffe
	.align		4
        /*0010*/ 	.word	0x00000000
	.align		4
        /*0014*/ 	.word	0xfffffffd
	.align		4
        /*0018*/ 	.word	0x00000000
	.align		4
        /*001c*/ 	.word	0xfffffffc


//--------------------- .nv.constant4             --------------------------
	.section	.nv.constant4,"a",@progbits
	.align	8
	.align		8
.nv.constant4:
        /*0000*/ 	.dword	_ZN78_INTERNAL_375e23a3_42_flash_fwd_hdim192_128_bf16_packgqa_sm90_cu_ceb34e2a_29474cuda3std3__45__cpo5beginE
	.align		8
        /*0008*/ 	.dword	_ZN78_INTERNAL_375e23a3_42_flash_fwd_hdim192_128_bf16_packgqa_sm90_cu_ceb34e2a_29474cuda3std3__45__cpo3endE
	.align		8
        /*0010*/ 	.dword	_ZN78_INTERNAL_375e23a3_42_flash_fwd_hdim192_128_bf16_packgqa_sm90_cu_ceb34e2a_29474cuda3std3__45__cpo6cbeginE
	.align		8
        /*0018*/ 	.dword	_ZN78_INTERNAL_375e23a3_42_flash_fwd_hdim192_128_bf16_packgqa_sm90_cu_ceb34e2a_29474cuda3std3__45__cpo4cendE
	.align		8
        /*0020*/ 	.dword	_ZN78_INTERNAL_375e23a3_42_flash_fwd_hdim192_128_bf16_packgqa_sm90_cu_ceb34e2a_29474cuda3std3__480_GLOBAL__N__375e23a3_42_flash_fwd_hdim192_128_bf16_packgqa_sm90_cu_ceb34e2a_29476ignoreE
	.align		8
        /*0028*/ 	.dword	_ZN78_INTERNAL_375e23a3_42_flash_fwd_hdim192_128_bf16_packgqa_sm90_cu_ceb34e2a_29474cuda3std3__419piecewise_constructE
	.align		8
        /*0030*/ 	.dword	_ZN78_INTERNAL_375e23a3_42_flash_fwd_hdim192_128_bf16_packgqa_sm90_cu_ceb34e2a_29474cuda3std3__48in_placeE
	.align		8
        /*0038*/ 	.dword	_ZN78_INTERNAL_375e23a3_42_flash_fwd_hdim192_128_bf16_packgqa_sm90_cu_ceb34e2a_29474cuda3std6ranges3__45__cpo4swapE
	.align		8
        /*0040*/ 	.dword	_ZN78_INTERNAL_375e23a3_42_flash_fwd_hdim192_128_bf16_packgqa_sm90_cu_ceb34e2a_29474cuda3std6ranges3__45__cpo9iter_moveE
	.align		8
        /*0048*/ 	.dword	_ZN78_INTERNAL_375e23a3_42_flash_fwd_hdim192_128_bf16_packgqa_sm90_cu_ceb34e2a_29474cute7productE
	.align		8
        /*0050*/ 	.dword	_ZN78_INTERNAL_375e23a3_42_flash_fwd_hdim192_128_bf16_packgqa_sm90_cu_ceb34e2a_29474cute1_E


//--------------------- .text._ZN7cutlass13device_kernelIN5flash11enable_sm90INS1_16FlashAttnFwdSm90INS1_25CollectiveMainloopFwdSm90ILi2EN4cute5tupleIJNS5_1CILi1EEES8_S8_EEENS6_IJNS7_ILi128EEESA_NS7_ILi192EEEEEELi128ENS_10bfloat16_tEfNS_4arch4Sm90ELb0ELb0ELb0ELb0ELb0ELb0ELb0ELb1ELb1ELb1ELb0ELb0EEENS1_21CollectiveEpilogueFwdINS6_IJSA_SA_SA_EEES9_SD_SF_Li256ELb0ELb1ELb0ELb0EEENS1_29StaticPersistentTileSchedulerILb0EEEEEEEEEvNT_6ParamsE --------------------------
	.section	.text._ZN7cutlass13device_kernelIN5flash11enable_sm90INS1_16FlashAttnFwdSm90INS1_25CollectiveMainloopFwdSm90ILi2EN4cute5tupleIJNS5_1CILi1EEES8_S8_EEENS6_IJNS7_ILi128EEESA_NS7_ILi192EEEEEELi128ENS_10bfloat16_tEfNS_4arch4Sm90ELb0ELb0ELb0ELb0ELb0ELb0ELb0ELb1ELb1ELb1ELb0ELb0EEENS1_21CollectiveEpilogueFwdINS6_IJSA_SA_SA_EEES9_SD_SF_Li256ELb0ELb1ELb0ELb0EEENS1_29StaticPersistentTileSchedulerILb0EEEEEEEEEvNT_6ParamsE,"ax",@progbits
	.align	128
.text._ZN7cutlass13device_kernelIN5flash11enable_sm90INS1_16FlashAttnFwdSm90INS1_25CollectiveMainloopFwdSm90ILi2EN4cute5tupleIJNS5_1CILi1EEES8_S8_EEENS6_IJNS7_ILi128EEESA_NS7_ILi192EEEEEELi128ENS_10bfloat16_tEfNS_4arch4Sm90ELb0ELb0ELb0ELb0ELb0ELb0ELb0ELb1ELb1ELb1ELb0ELb0EEENS1_21CollectiveEpilogueFwdINS6_IJSA_SA_SA_EEES9_SD_SF_Li256ELb0ELb1ELb0ELb0EEENS1_29StaticPersistentTileSchedulerILb0EEEEEEEEEvNT_6ParamsE:
        .type           _ZN7cutlass13device_kernelIN5flash11enable_sm90INS1_16FlashAttnFwdSm90INS1_25CollectiveMainloopFwdSm90ILi2EN4cute5tupleIJNS5_1CILi1EEES8_S8_EEENS6_IJNS7_ILi128EEESA_NS7_ILi192EEEEEELi128ENS_10bfloat16_tEfNS_4arch4Sm90ELb0ELb0ELb0ELb0ELb0ELb0ELb0ELb1ELb1ELb1ELb0ELb0EEENS1_21CollectiveEpilogueFwdINS6_IJSA_SA_SA_EEES9_SD_SF_Li256ELb0ELb1ELb0ELb0EEENS1_29StaticPersistentTileSchedulerILb0EEEEEEEEEvNT_6ParamsE,@function
        .size           _ZN7cutlass13device_kernelIN5flash11enable_sm90INS1_16FlashAttnFwdSm90INS1_25CollectiveMainloopFwdSm90ILi2EN4cute5tupleIJNS5_1CILi1EEES8_S8_EEENS6_IJNS7_ILi128EEESA_NS7_ILi192EEEEEELi128ENS_10bfloat16_tEfNS_4arch4Sm90ELb0ELb0ELb0ELb0ELb0ELb0ELb0ELb1ELb1ELb1ELb0ELb0EEENS1_21CollectiveEpilogueFwdINS6_IJSA_SA_SA_EEES9_SD_SF_Li256ELb0ELb1ELb0ELb0EEENS1_29StaticPersistentTileSchedulerILb0EEEEEEEEEvNT_6ParamsE,(.L_x_10 - _ZN7cutlass13device_kernelIN5flash11enable_sm90INS1_16FlashAttnFwdSm90INS1_25CollectiveMainloopFwdSm90ILi2EN4cute5tupleIJNS5_1CILi1EEES8_S8_EEENS6_IJNS7_ILi128EEESA_NS7_ILi192EEEEEELi128ENS_10bfloat16_tEfNS_4arch4Sm90ELb0ELb0ELb0ELb0ELb0ELb0ELb0ELb1ELb1ELb1ELb0ELb0EEENS1_21CollectiveEpilogueFwdINS6_IJSA_SA_SA_EEES9_SD_SF_Li256ELb0ELb1ELb0ELb0EEENS1_29StaticPersistentTileSchedulerILb0EEEEEEEEEvNT_6ParamsE)
        .other          _ZN7cutlass13device_kernelIN5flash11enable_sm90INS1_16FlashAttnFwdSm90INS1_25CollectiveMainloopFwdSm90ILi2EN4cute5tupleIJNS5_1CILi1EEES8_S8_EEENS6_IJNS7_ILi128EEESA_NS7_ILi192EEEEEELi128ENS_10bfloat16_tEfNS_4arch4Sm90ELb0ELb0ELb0ELb0ELb0ELb0ELb0ELb1ELb1ELb1ELb0ELb0EEENS1_21CollectiveEpilogueFwdINS6_IJSA_SA_SA_EEES9_SD_SF_Li256ELb0ELb1ELb0ELb0EEENS1_29StaticPersistentTileSchedulerILb0EEEEEEEEEvNT_6ParamsE,@"STO_CUDA_ENTRY STV_DEFAULT"
_ZN7cutlass13device_kernelIN5flash11enable_sm90INS1_16FlashAttnFwdSm90INS1_25CollectiveMainloopFwdSm90ILi2EN4cute5tupleIJNS5_1CILi1EEES8_S8_EEENS6_IJNS7_ILi128EEESA_NS7_ILi192EEEEEELi128ENS_10bfloat16_tEfNS_4arch4Sm90ELb0ELb0ELb0ELb0ELb0ELb0ELb0ELb1ELb1ELb1ELb0ELb0EEENS1_21CollectiveEpilogueFwdINS6_IJSA_SA_SA_EEES9_SD_SF_Li256ELb0ELb1ELb0ELb0EEENS1_29StaticPersistentTileSchedulerILb0EEEEEEEEEvNT_6ParamsE:
[----:B------:R-:W-:Y:S01]  /*0000*/  LDC R1, c[0x0][0x37c] ;  /* 0x0000df00ff017b82 */ /* 0x000fe20000000800 */
[----:B------:R-:W-:Y:S05]  /*0010*/  EXIT ;  /* 0x000000000000794d */ /* 0x000fea0003800000 */
.L_x_0:
[----:B------:R-:W-:-:S00]  /*0020*/  BRA `(.L_x_0) ;  /* 0xfffffffc00fc7947 */ /* 0x000fc0000383ffff */
[----:B------:R-:W-:-:S00]  /*0030*/  NOP ;  /* 0x0000000000007918 */ /* 0x000fc00000000000 */
        /* <DEDUP_REMOVED lines=12> */
.L_x_10:


//--------------------- .text._ZN7cutlass13device_kernelIN5flash11enable_sm90INS1_16FlashAttnFwdSm90INS1_25CollectiveMainloopFwdSm90ILi2EN4cute5tupleIJNS5_1CILi2EEENS7_ILi1EEES9_EEENS6_IJNS7_ILi128EEESB_NS7_ILi192EEEEEELi128ENS_10bfloat16_tEfNS_4arch4Sm90ELb0ELb0ELb0ELb0ELb0ELb0ELb0ELb1ELb1ELb1ELb0ELb0EEENS1_21CollectiveEpilogueFwdINS6_IJSB_SB_SB_EEESA_SE_SG_Li256ELb0ELb1ELb0ELb0EEENS1_29StaticPersistentTileSchedulerILb0EEEEEEEEEvNT_6ParamsE --------------------------
	.section	.text._ZN7cutlass13device_kernelIN5flash11enable_sm90INS1_16FlashAttnFwdSm90INS1_25CollectiveMainloopFwdSm90ILi2EN4cute5tupleIJNS5_1CILi2EEENS7_ILi1EEES9_EEENS6_IJNS7_ILi128EEESB_NS7_ILi192EEEEEELi128ENS_10bfloat16_tEfNS_4arch4Sm90ELb0ELb0ELb0ELb0ELb0ELb0ELb0ELb1ELb1ELb1ELb0ELb0EEENS1_21CollectiveEpilogueFwdINS6_IJSB_SB_SB_EEESA_SE_SG_Li256ELb0ELb1ELb0ELb0EEENS1_29StaticPersistentTileSchedulerILb0EEEEEEEEEvNT_6ParamsE,"ax",@progbits
	.align	128
.text._ZN7cutlass13device_kernelIN5flash11enable_sm90INS1_16FlashAttnFwdSm90INS1_25CollectiveMainloopFwdSm90ILi2EN4cute5tupleIJNS5_1CILi2EEENS7_ILi1EEES9_EEENS6_IJNS7_ILi128EEESB_NS7_ILi192EEEEEELi128ENS_10bfloat16_tEfNS_4arch4Sm90ELb0ELb0ELb0ELb0ELb0ELb0ELb0ELb1ELb1ELb1ELb0ELb0EEENS1_21CollectiveEpilogueFwdINS6_IJSB_SB_SB_EEESA_SE_SG_Li256ELb0ELb1ELb0ELb0EEENS1_29StaticPersistentTileSchedulerILb0EEEEEEEEEvNT_6ParamsE:
        .type           _ZN7cutlass13device_kernelIN5flash11enable_sm90INS1_16FlashAttnFwdSm90INS1_25CollectiveMainloopFwdSm90ILi2EN4cute5tupleIJNS5_1CILi2EEENS7_ILi1EEES9_EEENS6_IJNS7_ILi128EEESB_NS7_ILi192EEEEEELi128ENS_10bfloat16_tEfNS_4arch4Sm90ELb0ELb0ELb0ELb0ELb0ELb0ELb0ELb1ELb1ELb1ELb0ELb0EEENS1_21CollectiveEpilogueFwdINS6_IJSB_SB_SB_EEESA_SE_SG_Li256ELb0ELb1ELb0ELb0EEENS1_29StaticPersistentTileSchedulerILb0EEEEEEEEEvNT_6ParamsE,@function
        .size           _ZN7cutlass13device_kernelIN5flash11enable_sm90INS1_16FlashAttnFwdSm90INS1_25CollectiveMainloopFwdSm90ILi2EN4cute5tupleIJNS5_1CILi2EEENS7_ILi1EEES9_EEENS6_IJNS7_ILi128EEESB_NS7_ILi192EEEEEELi128ENS_10bfloat16_tEfNS_4arch4Sm90ELb0ELb0ELb0ELb0ELb0ELb0ELb0ELb1ELb1ELb1ELb0ELb0EEENS1_21CollectiveEpilogueFwdINS6_IJSB_SB_SB_EEESA_SE_SG_Li256ELb0ELb1ELb0ELb0EEENS1_29StaticPersistentTileSchedulerILb0EEEEEEEEEvNT_6ParamsE,(.L_x_11 - _ZN7cutlass13device_kernelIN5flash11enable_sm90INS1_16FlashAttnFwdSm90INS1_25CollectiveMainloopFwdSm90ILi2EN4cute5tupleIJNS5_1CILi2EEENS7_ILi1EEES9_EEENS6_IJNS7_ILi128EEESB_NS7_ILi192EEEEEELi128ENS_10bfloat16_tEfNS_4arch4Sm90ELb0ELb0ELb0ELb0ELb0ELb0ELb0ELb1ELb1ELb1ELb0ELb0EEENS1_21CollectiveEpilogueFwdINS6_IJSB_SB_SB_EEESA_SE_SG_Li256ELb0ELb1ELb0ELb0EEENS1_29StaticPersistentTileSchedulerILb0EEEEEEEEEvNT_6ParamsE)
        .other          _ZN7cutlass13device_kernelIN5flash11enable_sm90INS1_16FlashAttnFwdSm90INS1_25CollectiveMainloopFwdSm90ILi2EN4cute5tupleIJNS5_1CILi2EEENS7_ILi1EEES9_EEENS6_IJNS7_ILi128EEESB_NS7_ILi192EEEEEELi128ENS_10bfloat16_tEfNS_4arch4Sm90ELb0ELb0ELb0ELb0ELb0ELb0ELb0ELb1ELb1ELb1ELb0ELb0EEENS1_21CollectiveEpilogueFwdINS6_IJSB_SB_SB_EEESA_SE_SG_Li256ELb0ELb1ELb0ELb0EEENS1_29StaticPersistentTileSchedulerILb0EEEEEEEEEvNT_6ParamsE,@"STO_CUDA_ENTRY STV_DEFAULT"
_ZN7cutlass13device_kernelIN5flash11enable_sm90INS1_16FlashAttnFwdSm90INS1_25CollectiveMainloopFwdSm90ILi2EN4cute5tupleIJNS5_1CILi2EEENS7_ILi1EEES9_EEENS6_IJNS7_ILi128EEESB_NS7_ILi192EEEEEELi128ENS_10bfloat16_tEfNS_4arch4Sm90ELb0ELb0ELb0ELb0ELb0ELb0ELb0ELb1ELb1ELb1ELb0ELb0EEENS1_21CollectiveEpilogueFwdINS6_IJSB_SB_SB_EEESA_SE_SG_Li256ELb0ELb1ELb0ELb0EEENS1_29StaticPersistentTileSchedulerILb0EEEEEEEEEvNT_6ParamsE:
[----:B------:R-:W-:Y:S01]  /*0000*/  LDC R1, c[0x0][0x37c] ;  /* 0x0000df00ff017b82 */ /* 0x000fe20000000800 */
[----:B------:R-:W-:Y:S05]  /*0010*/  EXIT ;  /* 0x000000000000794d */ /* 0x000fea0003800000 */
.L_x_1:
        /* <DEDUP_REMOVED lines=14> */
.L_x_11:


//--------------------- .text._ZN7cutlass13device_kernelIN5flash11enable_sm90INS1_16FlashAttnFwdSm90INS1_25CollectiveMainloopFwdSm90ILi2EN4cute5tupleIJNS5_1CILi1EEES8_S8_EEENS6_IJNS7_ILi128EEESA_NS7_ILi192EEEEEELi128ENS_10bfloat16_tEfNS_4arch4Sm90ELb0ELb0ELb0ELb1ELb0ELb0ELb0ELb1ELb1ELb1ELb0ELb0EEENS1_21CollectiveEpilogueFwdINS6_IJSA_SA_SA_EEES9_SD_SF_Li256ELb1ELb1ELb0ELb0EEENS1_36VarlenDynamicPersistentTileSchedulerILi128ELi128ELi256ELi128ELb0ELb1ELb1ELb0ELb1ELb1EEEEEEEEEvNT_6ParamsE --------------------------
	.section	.text._ZN7cutlass13device_kernelIN5flash11enable_sm90INS1_16FlashAttnFwdSm90INS1_25CollectiveMainloopFwdSm90ILi2EN4cute5tupleIJNS5_1CILi1EEES8_S8_EEENS6_IJNS7_ILi128EEESA_NS7_ILi192EEEEEELi128ENS_10bfloat16_tEfNS_4arch4Sm90ELb0ELb0ELb0ELb1ELb0ELb0ELb0ELb1ELb1ELb1ELb0ELb0EEENS1_21CollectiveEpilogueFwdINS6_IJSA_SA_SA_EEES9_SD_SF_Li256ELb1ELb1ELb0ELb0EEENS1_36VarlenDynamicPersistentTileSchedulerILi128ELi128ELi256ELi128ELb0ELb1ELb1ELb0ELb1ELb1EEEEEEEEEvNT_6ParamsE,"ax",@progbits
	.align	128
.text._ZN7cutlass13device_kernelIN5flash11enable_sm90INS1_16FlashAttnFwdSm90INS1_25CollectiveMainloopFwdSm90ILi2EN4cute5tupleIJNS5_1CILi1EEES8_S8_EEENS6_IJNS7_ILi128EEESA_NS7_ILi192EEEEEELi128ENS_10bfloat16_tEfNS_4arch4Sm90ELb0ELb0ELb0ELb1ELb0ELb0ELb0ELb1ELb1ELb1ELb0ELb0EEENS1_21CollectiveEpilogueFwdINS6_IJSA_SA_SA_EEES9_SD_SF_Li256ELb1ELb1ELb0ELb0EEENS1_36VarlenDynamicPersistentTileSchedulerILi128ELi128ELi256ELi128ELb0ELb1ELb1ELb0ELb1ELb1EEEEEEEEEvNT_6ParamsE:
        .type           _ZN7cutlass13device_kernelIN5flash11enable_sm90INS1_16FlashAttnFwdSm90INS1_25CollectiveMainloopFwdSm90ILi2EN4cute5tupleIJNS5_1CILi1EEES8_S8_EEENS6_IJNS7_ILi128EEESA_NS7_ILi192EEEEEELi128ENS_10bfloat16_tEfNS_4arch4Sm90ELb0ELb0ELb0ELb1ELb0ELb0ELb0ELb1ELb1ELb1ELb0ELb0EEENS1_21CollectiveEpilogueFwdINS6_IJSA_SA_SA_EEES9_SD_SF_Li256ELb1ELb1ELb0ELb0EEENS1_36VarlenDynamicPersistentTileSchedulerILi128ELi128ELi256ELi128ELb0ELb1ELb1ELb0ELb1ELb1EEEEEEEEEvNT_6ParamsE,@function
        .size           _ZN7cutlass13device_kernelIN5flash11enable_sm90INS1_16FlashAttnFwdSm90INS1_25CollectiveMainloopFwdSm90ILi2EN4cute5tupleIJNS5_1CILi1EEES8_S8_EEENS6_IJNS7_ILi128EEESA_NS7_ILi192EEEEEELi128ENS_10bfloat16_tEfNS_4arch4Sm90ELb0ELb0ELb0ELb1ELb0ELb0ELb0ELb1ELb1ELb1ELb0ELb0EEENS1_21CollectiveEpilogueFwdINS6_IJSA_SA_SA_EEES9_SD_SF_Li256ELb1ELb1ELb0ELb0EEENS1_36VarlenDynamicPersistentTileSchedulerILi128ELi128ELi256ELi128ELb0ELb1ELb1ELb0ELb1ELb1EEEEEEEEEvNT_6ParamsE,(.L_x_12 - _ZN7cutlass13device_kernelIN5flash11enable_sm90INS1_16FlashAttnFwdSm90INS1_25CollectiveMainloopFwdSm90ILi2EN4cute5tupleIJNS5_1CILi1EEES8_S8_EEENS6_IJNS7_ILi128EEESA_NS7_ILi192EEEEEELi128ENS_10bfloat16_tEfNS_4arch4Sm90ELb0ELb0ELb0ELb1ELb0ELb0ELb0ELb1ELb1ELb1ELb0ELb0EEENS1_21CollectiveEpilogueFwdINS6_IJSA_SA_SA_EEES9_SD_SF_Li256ELb1ELb1ELb0ELb0EEENS1_36VarlenDynamicPersistentTileSchedulerILi128ELi128ELi256ELi128ELb0ELb1ELb1ELb0ELb1ELb1EEEEEEEEEvNT_6ParamsE)
        .other          _ZN7cutlass13device_kernelIN5flash11enable_sm90INS1_16FlashAttnFwdSm90INS1_25CollectiveMainloopFwdSm90ILi2EN4cute5tupleIJNS5_1CILi1EEES8_S8_EEENS6_IJNS7_ILi128EEESA_NS7_ILi192EEEEEELi128ENS_10bfloat16_tEfNS_4arch4Sm90ELb0ELb0ELb0ELb1ELb0ELb0ELb0ELb1ELb1ELb1ELb0ELb0EEENS1_21CollectiveEpilogueFwdINS6_IJSA_SA_SA_EEES9_SD_SF_Li256ELb1ELb1ELb0ELb0EEENS1_36VarlenDynamicPersistentTileSchedulerILi128ELi128ELi256ELi128ELb0ELb1ELb1ELb0ELb1ELb1EEEEEEEEEvNT_6ParamsE,@"STO_CUDA_ENTRY STV_DEFAULT"
_ZN7cutlass13device_kernelIN5flash11enable_sm90INS1_16FlashAttnFwdSm90INS1_25CollectiveMainloopFwdSm90ILi2EN4cute5tupleIJNS5_1CILi1EEES8_S8_EEENS6_IJNS7_ILi128EEESA_NS7_ILi192EEEEEELi128ENS_10bfloat16_tEfNS_4arch4Sm90ELb0ELb0ELb0ELb1ELb0ELb0ELb0ELb1ELb1ELb1ELb0ELb0EEENS1_21CollectiveEpilogueFwdINS6_IJSA_SA_SA_EEES9_SD_SF_Li256ELb1ELb1ELb0ELb0EEENS1_36VarlenDynamicPersistentTileSchedulerILi128ELi128ELi256ELi128ELb0ELb1ELb1ELb0ELb1ELb1EEEEEEEEEvNT_6ParamsE:
[----:B------:R-:W-:Y:S01]  /*0000*/  LDC R1, c[0x0][0x37c] ;  /* 0x0000df00ff017b82 */ /* 0x000fe20000000800 */
[----:B------:R-:W-:Y:S05]  /*0010*/  EXIT ;  /* 0x000000000000794d */ /* 0x000fea0003800000 */
.L_x_2:
        /* <DEDUP_REMOVED lines=14> */
.L_x_12:


//--------------------- .text._ZN7cutlass13device_kernelIN5flash11enable_sm90INS1_16FlashAttnFwdSm90INS1_25CollectiveMainloopFwdSm90ILi2EN4cute5tupleIJNS5_1CILi1EEES8_S8_EEENS6_IJNS7_ILi128EEESA_NS7_ILi192EEEEEELi128ENS_10bfloat16_tEfNS_4arch4Sm90ELb0ELb0ELb0ELb1ELb0ELb1ELb0ELb1ELb1ELb1ELb0ELb0EEENS1_21CollectiveEpilogueFwdINS6_IJSA_SA_SA_EEES9_SD_SF_Li256ELb1ELb1ELb0ELb0EEENS1_36VarlenDynamicPersistentTileSchedulerILi128ELi128ELi256ELi128ELb0ELb1ELb1ELb0ELb1ELb1EEEEEEEEEvNT_6ParamsE --------------------------
	.section	.text._ZN7cutlass13device_kernelIN5flash11enable_sm90INS1_16FlashAttnFwdSm90INS1_25CollectiveMainloopFwdSm90ILi2EN4cute5tupleIJNS5_1CILi1EEES8_S8_EEENS6_IJNS7_ILi128EEESA_NS7_ILi192EEEEEELi128ENS_10bfloat16_tEfNS_4arch4Sm90ELb0ELb0ELb0ELb1ELb0ELb1ELb0ELb1ELb1ELb1ELb0ELb0EEENS1_21CollectiveEpilogueFwdINS6_IJSA_SA_SA_EEES9_SD_SF_Li256ELb1ELb1ELb0ELb0EEENS1_36VarlenDynamicPersistentTileSchedulerILi128ELi128ELi256ELi128ELb0ELb1ELb1ELb0ELb1ELb1EEEEEEEEEvNT_6ParamsE,"ax",@progbits
	.align	128
.text._ZN7cutlass13device_kernelIN5flash11enable_sm90INS1_16FlashAttnFwdSm90INS1_25CollectiveMainloopFwdSm90ILi2EN4cute5tupleIJNS5_1CILi1EEES8_S8_EEENS6_IJNS7_ILi128EEESA_NS7_ILi192EEEEEELi128ENS_10bfloat16_tEfNS_4arch4Sm90ELb0ELb0ELb0ELb1ELb0ELb1ELb0ELb1ELb1ELb1ELb0ELb0EEENS1_21CollectiveEpilogueFwdINS6_IJSA_SA_SA_EEES9_SD_SF_Li256ELb1ELb1ELb0ELb0EEENS1_36VarlenDynamicPersistentTileSchedulerILi128ELi128ELi256ELi128ELb0ELb1ELb1ELb0ELb1ELb1EEEEEEEEEvNT_6ParamsE:
        .type           _ZN7cutlass13device_kernelIN5flash11enable_sm90INS1_16FlashAttnFwdSm90INS1_25CollectiveMainloopFwdSm90ILi2EN4cute5tupleIJNS5_1CILi1EEES8_S8_EEENS6_IJNS7_ILi128EEESA_NS7_ILi192EEEEEELi128ENS_10bfloat16_tEfNS_4arch4Sm90ELb0ELb0ELb0ELb1ELb0ELb1ELb0ELb1ELb1ELb1ELb0ELb0EEENS1_21CollectiveEpilogueFwdINS6_IJSA_SA_SA_EEES9_SD_SF_Li256ELb1ELb1ELb0ELb0EEENS1_36VarlenDynamicPersistentTileSchedulerILi128ELi128ELi256ELi128ELb0ELb1ELb1ELb0ELb1ELb1EEEEEEEEEvNT_6ParamsE,@function
        .size           _ZN7cutlass13device_kernelIN5flash11enable_sm90INS1_16FlashAttnFwdSm90INS1_25CollectiveMainloopFwdSm90ILi2EN4cute5tupleIJNS5_1CILi1EEES8_S8_EEENS6_IJNS7_ILi128EEESA_NS7_ILi192EEEEEELi128ENS_10bfloat16_tEfNS_4arch4Sm90ELb0ELb0ELb0ELb1ELb0ELb1ELb0ELb1ELb1ELb1ELb0ELb0EEENS1_21CollectiveEpilogueFwdINS6_IJSA_SA_SA_EEES9_SD_SF_Li256ELb1ELb1ELb0ELb0EEENS1_36VarlenDynamicPersistentTileSchedulerILi128ELi128ELi256ELi128ELb0ELb1ELb1ELb0ELb1ELb1EEEEEEEEEvNT_6ParamsE,(.L_x_13 - _ZN7cutlass13device_kernelIN5flash11enable_sm90INS1_16FlashAttnFwdSm90INS1_25CollectiveMainloopFwdSm90ILi2EN4cute5tupleIJNS5_1CILi1EEES8_S8_EEENS6_IJNS7_ILi128EEESA_NS7_ILi192EEEEEELi128ENS_10bfloat16_tEfNS_4arch4Sm90ELb0ELb0ELb0ELb1ELb0ELb1ELb0ELb1ELb1ELb1ELb0ELb0EEENS1_21CollectiveEpilogueFwdINS6_IJSA_SA_SA_EEES9_SD_SF_Li256ELb1ELb1ELb0ELb0EEENS1_36VarlenDynamicPersistentTileSchedulerILi128ELi128ELi256ELi128ELb0ELb1ELb1ELb0ELb1ELb1EEEEEEEEEvNT_6ParamsE)
        .other          _ZN7cutlass13device_kernelIN5flash11enable_sm90INS1_16FlashAttnFwdSm90INS1_25CollectiveMainloopFwdSm90ILi2EN4cute5tupleIJNS5_1CILi1EEES8_S8_EEENS6_IJNS7_ILi128EEESA_NS7_ILi192EEEEEELi128ENS_10bfloat16_tEfNS_4arch4Sm90ELb0ELb0ELb0ELb1ELb0ELb1ELb0ELb1ELb1ELb1ELb0ELb0EEENS1_21CollectiveEpilogueFwdINS6_IJSA_SA_SA_EEES9_SD_SF_Li256ELb1ELb1ELb0ELb0EEENS1_36VarlenDynamicPersistentTileSchedulerILi128ELi128ELi256ELi128ELb0ELb1ELb1ELb0ELb1ELb1EEEEEEEEEvNT_6ParamsE,@"STO_CUDA_ENTRY STV_DEFAULT"
_ZN7cutlass13device_kernelIN5flash11enable_sm90INS1_16FlashAttnFwdSm90INS1_25CollectiveMainloopFwdSm90ILi2EN4cute5tupleIJNS5_1CILi1EEES8_S8_EEENS6_IJNS7_ILi128EEESA_NS7_ILi192EEEEEELi128ENS_10bfloat16_tEfNS_4arch4Sm90ELb0ELb0ELb0ELb1ELb0ELb1ELb0ELb1ELb1ELb1ELb0ELb0EEENS1_21CollectiveEpilogueFwdINS6_IJSA_SA_SA_EEES9_SD_SF_Li256ELb1ELb1ELb0ELb0EEENS1_36VarlenDynamicPersistentTileSchedulerILi128ELi128ELi256ELi128ELb0ELb1ELb1ELb0ELb1ELb1EEEEEEEEEvNT_6ParamsE:
[----:B------:R-:W-:Y:S01]  /*0000*/  LDC R1, c[0x0][0x37c] ;  /* 0x0000df00ff017b82 */ /* 0x000fe20000000800 */
[----:B------:R-:W-:Y:S05]  /*0010*/  EXIT ;  /* 0x000000000000794d */ /* 0x000fea0003800000 */
.L_x_3:
        /* <DEDUP_REMOVED lines=14> */
.L_x_13:


//--------------------- .text._ZN7cutlass13device_kernelIN5flash11enable_sm90INS1_16FlashAttnFwdSm90INS1_25CollectiveMainloopFwdSm90ILi2EN4cute5tupleIJNS5_1CILi1EEES8_S8_EEENS6_IJNS7_ILi128EEENS7_ILi96EEENS7_ILi192EEEEEELi128ENS_10bfloat16_tEfNS_4arch4Sm90ELb0ELb1ELb0ELb0ELb0ELb0ELb0ELb1ELb1ELb1ELb0ELb0EEENS1_21CollectiveEpilogueFwdINS6_IJSA_SA_SB_EEES9_SE_SG_Li256ELb0ELb1ELb0ELb0EEENS1_30DynamicPersistentTileSchedulerILi256ELi128ELb0ELb1ELb1EEEEEEEEEvNT_6ParamsE --------------------------
	.section	.text._ZN7cutlass13device_kernelIN5flash11enable_sm90INS1_16FlashAttnFwdSm90INS1_25CollectiveMainloopFwdSm90ILi2EN4cute5tupleIJNS5_1CILi1EEES8_S8_EEENS6_IJNS7_ILi128EEENS7_ILi96EEENS7_ILi192EEEEEELi128ENS_10bfloat16_tEfNS_4arch4Sm90ELb0ELb1ELb0ELb0ELb0ELb0ELb0ELb1ELb1ELb1ELb0ELb0EEENS1_21CollectiveEpilogueFwdINS6_IJSA_SA_SB_EEES9_SE_SG_Li256ELb0ELb1ELb0ELb0EEENS1_30DynamicPersistentTileSchedulerILi256ELi128ELb0ELb1ELb1EEEEEEEEEvNT_6ParamsE,"ax",@progbits
	.align	128
.text._ZN7cutlass13device_kernelIN5flash11enable_sm90INS1_16FlashAttnFwdSm90INS1_25CollectiveMainloopFwdSm90ILi2EN4cute5tupleIJNS5_1CILi1EEES8_S8_EEENS6_IJNS7_ILi128EEENS7_ILi96EEENS7_ILi192EEEEEELi128ENS_10bfloat16_tEfNS_4arch4Sm90ELb0ELb1ELb0ELb0ELb0ELb0ELb0ELb1ELb1ELb1ELb0ELb0EEENS1_21CollectiveEpilogueFwdINS6_IJSA_SA_SB_EEES9_SE_SG_Li256ELb0ELb1ELb0ELb0EEENS1_30DynamicPersistentTileSchedulerILi256ELi128ELb0ELb1ELb1EEEEEEEEEvNT_6ParamsE:
        .type           _ZN7cutlass13device_kernelIN5flash11enable_sm90INS1_16FlashAttnFwdSm90INS1_25CollectiveMainloopFwdSm90ILi2EN4cute5tupleIJNS5_1CILi1EEES8_S8_EEENS6_IJNS7_ILi128EEENS7_ILi96EEENS7_ILi192EEEEEELi128ENS_10bfloat16_tEfNS_4arch4Sm90ELb0ELb1ELb0ELb0ELb0ELb0ELb0ELb1ELb1ELb1ELb0ELb0EEENS1_21CollectiveEpilogueFwdINS6_IJSA_SA_SB_EEES9_SE_SG_Li256ELb0ELb1ELb0ELb0EEENS1_30DynamicPersistentTileSchedulerILi256ELi128ELb0ELb1ELb1EEEEEEEEEvNT_6ParamsE,@function
        .size           _ZN7cutlass13device_kernelIN5flash11enable_sm90INS1_16FlashAttnFwdSm90INS1_25CollectiveMainloopFwdSm90ILi2EN4cute5tupleIJNS5_1CILi1EEES8_S8_EEENS6_IJNS7_ILi128EEENS7_ILi96EEENS7_ILi192EEEEEELi128ENS_10bfloat16_tEfNS_4arch4Sm90ELb0ELb1ELb0ELb0ELb0ELb0ELb0ELb1ELb1ELb1ELb0ELb0EEENS1_21CollectiveEpilogueFwdINS6_IJSA_SA_SB_EEES9_SE_SG_Li256ELb0ELb1ELb0ELb0EEENS1_30DynamicPersistentTileSchedulerILi256ELi128ELb0ELb1ELb1EEEEEEEEEvNT_6ParamsE,(.L_x_14 - _ZN7cutlass13device_kernelIN5flash11enable_sm90INS1_16FlashAttnFwdSm90INS1_25CollectiveMainloopFwdSm90ILi2EN4cute5tupleIJNS5_1CILi1EEES8_S8_EEENS6_IJNS7_ILi128EEENS7_ILi96EEENS7_ILi192EEEEEELi128ENS_10bfloat16_tEfNS_4arch4Sm90ELb0ELb1ELb0ELb0ELb0ELb0ELb0ELb1ELb1ELb1ELb0ELb0EEENS1_21CollectiveEpilogueFwdINS6_IJSA_SA_SB_EEES9_SE_SG_Li256ELb0ELb1ELb0ELb0EEENS1_30DynamicPersistentTileSchedulerILi256ELi128ELb0ELb1ELb1EEEEEEEEEvNT_6ParamsE)
        .other          _ZN7cutlass13device_kernelIN5flash11enable_sm90INS1_16FlashAttnFwdSm90INS1_25CollectiveMainloopFwdSm90ILi2EN4cute5tupleIJNS5_1CILi1EEES8_S8_EEENS6_IJNS7_ILi128EEENS7_ILi96EEENS7_ILi192EEEEEELi128ENS_10bfloat16_tEfNS_4arch4Sm90ELb0ELb1ELb0ELb0ELb0ELb0ELb0ELb1ELb1ELb1ELb0ELb0EEENS1_21CollectiveEpilogueFwdINS6_IJSA_SA_SB_EEES9_SE_SG_Li256ELb0ELb1ELb0ELb0EEENS1_30DynamicPersistentTileSchedulerILi256ELi128ELb0ELb1ELb1EEEEEEEEEvNT_6ParamsE,@"STO_CUDA_ENTRY STV_DEFAULT"
_ZN7cutlass13device_kernelIN5flash11enable_sm90INS1_16FlashAttnFwdSm90INS1_25CollectiveMainloopFwdSm90ILi2EN4cute5tupleIJNS5_1CILi1EEES8_S8_EEENS6_IJNS7_ILi128EEENS7_ILi96EEENS7_ILi192EEEEEELi128ENS_10bfloat16_tEfNS_4arch4Sm90ELb0ELb1ELb0ELb0ELb0ELb0ELb0ELb1ELb1ELb1ELb0ELb0EEENS1_21CollectiveEpilogueFwdINS6_IJSA_SA_SB_EEES9_SE_SG_Li256ELb0ELb1ELb0ELb0EEENS1_30DynamicPersistentTileSchedulerILi256ELi128ELb0ELb1ELb1EEEEEEEEEvNT_6ParamsE:
[----:B------:R-:W-:Y:S01]  /*0000*/  LDC R1, c[0x0][0x37c] ;  /* 0x0000df00ff017b82 */ /* 0x000fe20000000800 */
[----:B------:R-:W-:Y:S05]  /*0010*/  EXIT ;  /* 0x000000000000794d */ /* 0x000fea0003800000 */
.L_x_4:
        /* <DEDUP_REMOVED lines=14> */
.L_x_14:


//--------------------- .text._ZN7cutlass13device_kernelIN5flash11enable_sm90INS1_16FlashAttnFwdSm90INS1_25CollectiveMainloopFwdSm90ILi2EN4cute5tupleIJNS5_1CILi1EEES8_S8_EEENS6_IJNS7_ILi128EEENS7_ILi96EEENS7_ILi192EEEEEELi128ENS_10bfloat16_tEfNS_4arch4Sm90ELb0ELb1ELb0ELb1ELb0ELb0ELb0ELb1ELb1ELb1ELb0ELb0EEENS1_21CollectiveEpilogueFwdINS6_IJSA_SA_SB_EEES9_SE_SG_Li256ELb1ELb1ELb0ELb0EEENS1_36VarlenDynamicPersistentTileSchedulerILi128ELi96ELi256ELi128ELb0ELb1ELb1ELb1ELb0ELb1EEEEEEEEEvNT_6ParamsE --------------------------
	.section	.text._ZN7cutlass13device_kernelIN5flash11enable_sm90INS1_16FlashAttnFwdSm90INS1_25CollectiveMainloopFwdSm90ILi2EN4cute5tupleIJNS5_1CILi1EEES8_S8_EEENS6_IJNS7_ILi128EEENS7_ILi96EEENS7_ILi192EEEEEELi128ENS_10bfloat16_tEfNS_4arch4Sm90ELb0ELb1ELb0ELb1ELb0ELb0ELb0ELb1ELb1ELb1ELb0ELb0EEENS1_21CollectiveEpilogueFwdINS6_IJSA_SA_SB_EEES9_SE_SG_Li256ELb1ELb1ELb0ELb0EEENS1_36VarlenDynamicPersistentTileSchedulerILi128ELi96ELi256ELi128ELb0ELb1ELb1ELb1ELb0ELb1EEEEEEEEEvNT_6ParamsE,"ax",@progbits
	.align	128
.text._ZN7cutlass13device_kernelIN5flash11enable_sm90INS1_16FlashAttnFwdSm90INS1_25CollectiveMainloopFwdSm90ILi2EN4cute5tupleIJNS5_1CILi1EEES8_S8_EEENS6_IJNS7_ILi128EEENS7_ILi96EEENS7_ILi192EEEEEELi128ENS_10bfloat16_tEfNS_4arch4Sm90ELb0ELb1ELb0ELb1ELb0ELb0ELb0ELb1ELb1ELb1ELb0ELb0EEENS1_21CollectiveEpilogueFwdINS6_IJSA_SA_SB_EEES9_SE_SG_Li256ELb1ELb1ELb0ELb0EEENS1_36VarlenDynamicPersistentTileSchedulerILi128ELi96ELi256ELi128ELb0ELb1ELb1ELb1ELb0ELb1EEEEEEEEEvNT_6ParamsE:
        .type           _ZN7cutlass13device_kernelIN5flash11enable_sm90INS1_16FlashAttnFwdSm90INS1_25CollectiveMainloopFwdSm90ILi2EN4cute5tupleIJNS5_1CILi1EEES8_S8_EEENS6_IJNS7_ILi128EEENS7_ILi96EEENS7_ILi192EEEEEELi128ENS_10bfloat16_tEfNS_4arch4Sm90ELb0ELb1ELb0ELb1ELb0ELb0ELb0ELb1ELb1ELb1ELb0ELb0EEENS1_21CollectiveEpilogueFwdINS6_IJSA_SA_SB_EEES9_SE_SG_Li256ELb1ELb1ELb0ELb0EEENS1_36VarlenDynamicPersistentTileSchedulerILi128ELi96ELi256ELi128ELb0ELb1ELb1ELb1ELb0ELb1EEEEEEEEEvNT_6ParamsE,@function
        .size           _ZN7cutlass13device_kernelIN5flash11enable_sm90INS1_16FlashAttnFwdSm90INS1_25CollectiveMainloopFwdSm90ILi2EN4cute5tupleIJNS5_1CILi1EEES8_S8_EEENS6_IJNS7_ILi128EEENS7_ILi96EEENS7_ILi192EEEEEELi128ENS_10bfloat16_tEfNS_4arch4Sm90ELb0ELb1ELb0ELb1ELb0ELb0ELb0ELb1ELb1ELb1ELb0ELb0EEENS1_21CollectiveEpilogueFwdINS6_IJSA_SA_SB_EEES9_SE_SG_Li256ELb1ELb1ELb0ELb0EEENS1_36VarlenDynamicPersistentTileSchedulerILi128ELi96ELi256ELi128ELb0ELb1ELb1ELb1ELb0ELb1EEEEEEEEEvNT_6ParamsE,(.L_x_15 - _ZN7cutlass13device_kernelIN5flash11enable_sm90INS1_16FlashAttnFwdSm90INS1_25CollectiveMainloopFwdSm90ILi2EN4cute5tupleIJNS5_1CILi1EEES8_S8_EEENS6_IJNS7_ILi128EEENS7_ILi96EEENS7_ILi192EEEEEELi128ENS_10bfloat16_tEfNS_4arch4Sm90ELb0ELb1ELb0ELb1ELb0ELb0ELb0ELb1ELb1ELb1ELb0ELb0EEENS1_21CollectiveEpilogueFwdINS6_IJSA_SA_SB_EEES9_SE_SG_Li256ELb1ELb1ELb0ELb0EEENS1_36VarlenDynamicPersistentTileSchedulerILi128ELi96ELi256ELi128ELb0ELb1ELb1ELb1ELb0ELb1EEEEEEEEEvNT_6ParamsE)
        .other          _ZN7cutlass13device_kernelIN5flash11enable_sm90INS1_16FlashAttnFwdSm90INS1_25CollectiveMainloopFwdSm90ILi2EN4cute5tupleIJNS5_1CILi1EEES8_S8_EEENS6_IJNS7_ILi128EEENS7_ILi96EEENS7_ILi192EEEEEELi128ENS_10bfloat16_tEfNS_4arch4Sm90ELb0ELb1ELb0ELb1ELb0ELb0ELb0ELb1ELb1ELb1ELb0ELb0EEENS1_21CollectiveEpilogueFwdINS6_IJSA_SA_SB_EEES9_SE_SG_Li256ELb1ELb1ELb0ELb0EEENS1_36VarlenDynamicPersistentTileSchedulerILi128ELi96ELi256ELi128ELb0ELb1ELb1ELb1ELb0ELb1EEEEEEEEEvNT_6ParamsE,@"STO_CUDA_ENTRY STV_DEFAULT"
_ZN7cutlass13device_kernelIN5flash11enable_sm90INS1_16FlashAttnFwdSm90INS1_25CollectiveMainloopFwdSm90ILi2EN4cute5tupleIJNS5_1CILi1EEES8_S8_EEENS6_IJNS7_ILi128EEENS7_ILi96EEENS7_ILi192EEEEEELi128ENS_10bfloat16_tEfNS_4arch4Sm90ELb0ELb1ELb0ELb1ELb0ELb0ELb0ELb1ELb1ELb1ELb0ELb0EEENS1_21CollectiveEpilogueFwdINS6_IJSA_SA_SB_EEES9_SE_SG_Li256ELb1ELb1ELb0ELb0EEENS1_36VarlenDynamicPersistentTileSchedulerILi128ELi96ELi256ELi128ELb0ELb1ELb1ELb1ELb0ELb1EEEEEEEEEvNT_6ParamsE:
[----:B------:R-:W-:Y:S01]  /*0000*/  LDC R1, c[0x0][0x37c] ;  /* 0x0000df00ff017b82 */ /* 0x000fe20000000800 */
[----:B------:R-:W-:Y:S05]  /*0010*/  EXIT ;  /* 0x000000000000794d */ /* 0x000fea0003800000 */
.L_x_5:
        /* <DEDUP_REMOVED lines=14> */
.L_x_15:


//--------------------- .text._ZN7cutlass13device_kernelIN5flash11enable_sm90INS1_16FlashAttnFwdSm90INS1_25CollectiveMainloopFwdSm90ILi2EN4cute5tupleIJNS5_1CILi1EEES8_S8_EEENS6_IJNS7_ILi128EEENS7_ILi96EEENS7_ILi192EEEEEELi128ENS_10bfloat16_tEfNS_4arch4Sm90ELb0ELb1ELb0ELb1ELb0ELb1ELb0ELb1ELb1ELb1ELb0ELb0EEENS1_21CollectiveEpilogueFwdINS6_IJSA_SA_SB_EEES9_SE_SG_Li256ELb1ELb1ELb0ELb0EEENS1_36VarlenDynamicPersistentTileSchedulerILi128ELi96ELi256ELi128ELb0ELb1ELb1ELb1ELb0ELb1EEEEEEEEEvNT_6ParamsE --------------------------
	.section	.text._ZN7cutlass13device_kernelIN5flash11enable_sm90INS1_16FlashAttnFwdSm90INS1_25CollectiveMainloopFwdSm90ILi2EN4cute5tupleIJNS5_1CILi1EEES8_S8_EEENS6_IJNS7_ILi128EEENS7_ILi96EEENS7_ILi192EEEEEELi128ENS_10bfloat16_tEfNS_4arch4Sm90ELb0ELb1ELb0ELb1ELb0ELb1ELb0ELb1ELb1ELb1ELb0ELb0EEENS1_21CollectiveEpilogueFwdINS6_IJSA_SA_SB_EEES9_SE_SG_Li256ELb1ELb1ELb0ELb0EEENS1_36VarlenDynamicPersistentTileSchedulerILi128ELi96ELi256ELi128ELb0ELb1ELb1ELb1ELb0ELb1EEEEEEEEEvNT_6ParamsE,"ax",@progbits
	.align	128
.text._ZN7cutlass13device_kernelIN5flash11enable_sm90INS1_16FlashAttnFwdSm90INS1_25CollectiveMainloopFwdSm90ILi2EN4cute5tupleIJNS5_1CILi1EEES8_S8_EEENS6_IJNS7_ILi128EEENS7_ILi96EEENS7_ILi192EEEEEELi128ENS_10bfloat16_tEfNS_4arch4Sm90ELb0ELb1ELb0ELb1ELb0ELb1ELb0ELb1ELb1ELb1ELb0ELb0EEENS1_21CollectiveEpilogueFwdINS6_IJSA_SA_SB_EEES9_SE_SG_Li256ELb1ELb1ELb0ELb0EEENS1_36VarlenDynamicPersistentTileSchedulerILi128ELi96ELi256ELi128ELb0ELb1ELb1ELb1ELb0ELb1EEEEEEEEEvNT_6ParamsE:
        .type           _ZN7cutlass13device_kernelIN5flash11enable_sm90INS1_16FlashAttnFwdSm90INS1_25CollectiveMainloopFwdSm90ILi2EN4cute5tupleIJNS5_1CILi1EEES8_S8_EEENS6_IJNS7_ILi128EEENS7_ILi96EEENS7_ILi192EEEEEELi128ENS_10bfloat16_tEfNS_4arch4Sm90ELb0ELb1ELb0ELb1ELb0ELb1ELb0ELb1ELb1ELb1ELb0ELb0EEENS1_21CollectiveEpilogueFwdINS6_IJSA_SA_SB_EEES9_SE_SG_Li256ELb1ELb1ELb0ELb0EEENS1_36VarlenDynamicPersistentTileSchedulerILi128ELi96ELi256ELi128ELb0ELb1ELb1ELb1ELb0ELb1EEEEEEEEEvNT_6ParamsE,@function
        .size           _ZN7cutlass13device_kernelIN5flash11enable_sm90INS1_16FlashAttnFwdSm90INS1_25CollectiveMainloopFwdSm90ILi2EN4cute5tupleIJNS5_1CILi1EEES8_S8_EEENS6_IJNS7_ILi128EEENS7_ILi96EEENS7_ILi192EEEEEELi128ENS_10bfloat16_tEfNS_4arch4Sm90ELb0ELb1ELb0ELb1ELb0ELb1ELb0ELb1ELb1ELb1ELb0ELb0EEENS1_21CollectiveEpilogueFwdINS6_IJSA_SA_SB_EEES9_SE_SG_Li256ELb1ELb1ELb0ELb0EEENS1_36VarlenDynamicPersistentTileSchedulerILi128ELi96ELi256ELi128ELb0ELb1ELb1ELb1ELb0ELb1EEEEEEEEEvNT_6ParamsE,(.L_x_16 - _ZN7cutlass13device_kernelIN5flash11enable_sm90INS1_16FlashAttnFwdSm90INS1_25CollectiveMainloopFwdSm90ILi2EN4cute5tupleIJNS5_1CILi1EEES8_S8_EEENS6_IJNS7_ILi128EEENS7_ILi96EEENS7_ILi192EEEEEELi128ENS_10bfloat16_tEfNS_4arch4Sm90ELb0ELb1ELb0ELb1ELb0ELb1ELb0ELb1ELb1ELb1ELb0ELb0EEENS1_21CollectiveEpilogueFwdINS6_IJSA_SA_SB_EEES9_SE_SG_Li256ELb1ELb1ELb0ELb0EEENS1_36VarlenDynamicPersistentTileSchedulerILi128ELi96ELi256ELi128ELb0ELb1ELb1ELb1ELb0ELb1EEEEEEEEEvNT_6ParamsE)
        .other          _ZN7cutlass13device_kernelIN5flash11enable_sm90INS1_16FlashAttnFwdSm90INS1_25CollectiveMainloopFwdSm90ILi2EN4cute5tupleIJNS5_1CILi1EEES8_S8_EEENS6_IJNS7_ILi128EEENS7_ILi96EEENS7_ILi192EEEEEELi128ENS_10bfloat16_tEfNS_4arch4Sm90ELb0ELb1ELb0ELb1ELb0ELb1ELb0ELb1ELb1ELb1ELb0ELb0EEENS1_21CollectiveEpilogueFwdINS6_IJSA_SA_SB_EEES9_SE_SG_Li256ELb1ELb1ELb0ELb0EEENS1_36VarlenDynamicPersistentTileSchedulerILi128ELi96ELi256ELi128ELb0ELb1ELb1ELb1ELb0ELb1EEEEEEEEEvNT_6ParamsE,@"STO_CUDA_ENTRY STV_DEFAULT"
_ZN7cutlass13device_kernelIN5flash11enable_sm90INS1_16FlashAttnFwdSm90INS1_25CollectiveMainloopFwdSm90ILi2EN4cute5tupleIJNS5_1CILi1EEES8_S8_EEENS6_IJNS7_ILi128EEENS7_ILi96EEENS7_ILi192EEEEEELi128ENS_10bfloat16_tEfNS_4arch4Sm90ELb0ELb1ELb0ELb1ELb0ELb1ELb0ELb1ELb1ELb1ELb0ELb0EEENS1_21CollectiveEpilogueFwdINS6_IJSA_SA_SB_EEES9_SE_SG_Li256ELb1ELb1ELb0ELb0EEENS1_36VarlenDynamicPersistentTileSchedulerILi128ELi96ELi256ELi128ELb0ELb1ELb1ELb1ELb0ELb1EEEEEEEEEvNT_6ParamsE:
[----:B------:R-:W-:Y:S01]  /*0000*/  LDC R1, c[0x0][0x37c] ;  /* 0x0000df00ff017b82 */ /* 0x000fe20000000800 */
[----:B------:R-:W-:Y:S05]  /*0010*/  EXIT ;  /* 0x000000000000794d */ /* 0x000fea0003800000 */
.L_x_6:
        /* <DEDUP_REMOVED lines=14> */
.L_x_16:


//--------------------- .text._ZN7cutlass13device_kernelIN5flash11enable_sm90INS1_16FlashAttnFwdSm90INS1_25CollectiveMainloopFwdSm90ILi2EN4cute5tupleIJNS5_1CILi1EEES8_S8_EEENS6_IJNS7_ILi128EEESA_NS7_ILi192EEEEEELi128ENS_10bfloat16_tEfNS_4arch4Sm90ELb1ELb0ELb0ELb0ELb0ELb0ELb0ELb1ELb1ELb1ELb0ELb0EEENS1_21CollectiveEpilogueFwdINS6_IJSA_SA_SA_EEES9_SD_SF_Li256ELb0ELb1ELb0ELb0EEENS1_30DynamicPersistentTileSchedulerILi256ELi128ELb0ELb1ELb1EEEEEEEEEvNT_6ParamsE --------------------------
	.section	.text._ZN7cutlass13device_kernelIN5flash11enable_sm90INS1_16FlashAttnFwdSm90INS1_25CollectiveMainloopFwdSm90ILi2EN4cute5tupleIJNS5_1CILi1EEES8_S8_EEENS6_IJNS7_ILi128EEESA_NS7_ILi192EEEEEELi128ENS_10bfloat16_tEfNS_4arch4Sm90ELb1ELb0ELb0ELb0ELb0ELb0ELb0ELb1ELb1ELb1ELb0ELb0EEENS1_21CollectiveEpilogueFwdINS6_IJSA_SA_SA_EEES9_SD_SF_Li256ELb0ELb1ELb0ELb0EEENS1_30DynamicPersistentTileSchedulerILi256ELi128ELb0ELb1ELb1EEEEEEEEEvNT_6ParamsE,"ax",@progbits
	.align	128
.text._ZN7cutlass13device_kernelIN5flash11enable_sm90INS1_16FlashAttnFwdSm90INS1_25CollectiveMainloopFwdSm90ILi2EN4cute5tupleIJNS5_1CILi1EEES8_S8_EEENS6_IJNS7_ILi128EEESA_NS7_ILi192EEEEEELi128ENS_10bfloat16_tEfNS_4arch4Sm90ELb1ELb0ELb0ELb0ELb0ELb0ELb0ELb1ELb1ELb1ELb0ELb0EEENS1_21CollectiveEpilogueFwdINS6_IJSA_SA_SA_EEES9_SD_SF_Li256ELb0ELb1ELb0ELb0EEENS1_30DynamicPersistentTileSchedulerILi256ELi128ELb0ELb1ELb1EEEEEEEEEvNT_6ParamsE:
        .type           _ZN7cutlass13device_kernelIN5flash11enable_sm90INS1_16FlashAttnFwdSm90INS1_25CollectiveMainloopFwdSm90ILi2EN4cute5tupleIJNS5_1CILi1EEES8_S8_EEENS6_IJNS7_ILi128EEESA_NS7_ILi192EEEEEELi128ENS_10bfloat16_tEfNS_4arch4Sm90ELb1ELb0ELb0ELb0ELb0ELb0ELb0ELb1ELb1ELb1ELb0ELb0EEENS1_21CollectiveEpilogueFwdINS6_IJSA_SA_SA_EEES9_SD_SF_Li256ELb0ELb1ELb0ELb0EEENS1_30DynamicPersistentTileSchedulerILi256ELi128ELb0ELb1ELb1EEEEEEEEEvNT_6ParamsE,@function
        .size           _ZN7cutlass13device_kernelIN5flash11enable_sm90INS1_16FlashAttnFwdSm90INS1_25CollectiveMainloopFwdSm90ILi2EN4cute5tupleIJNS5_1CILi1EEES8_S8_EEENS6_IJNS7_ILi128EEESA_NS7_ILi192EEEEEELi128ENS_10bfloat16_tEfNS_4arch4Sm90ELb1ELb0ELb0ELb0ELb0ELb0ELb0ELb1ELb1ELb1ELb0ELb0EEENS1_21CollectiveEpilogueFwdINS6_IJSA_SA_SA_EEES9_SD_SF_Li256ELb0ELb1ELb0ELb0EEENS1_30DynamicPersistentTileSchedulerILi256ELi128ELb0ELb1ELb1EEEEEEEEEvNT_6ParamsE,(.L_x_17 - _ZN7cutlass13device_kernelIN5flash11enable_sm90INS1_16FlashAttnFwdSm90INS1_25CollectiveMainloopFwdSm90ILi2EN4cute5tupleIJNS5_1CILi1EEES8_S8_EEENS6_IJNS7_ILi128EEESA_NS7_ILi192EEEEEELi128ENS_10bfloat16_tEfNS_4arch4Sm90ELb1ELb0ELb0ELb0ELb0ELb0ELb0ELb1ELb1ELb1ELb0ELb0EEENS1_21CollectiveEpilogueFwdINS6_IJSA_SA_SA_EEES9_SD_SF_Li256ELb0ELb1ELb0ELb0EEENS1_30DynamicPersistentTileSchedulerILi256ELi128ELb0ELb1ELb1EEEEEEEEEvNT_6ParamsE)
        .other          _ZN7cutlass13device_kernelIN5flash11enable_sm90INS1_16FlashAttnFwdSm90INS1_25CollectiveMainloopFwdSm90ILi2EN4cute5tupleIJNS5_1CILi1EEES8_S8_EEENS6_IJNS7_ILi128EEESA_NS7_ILi192EEEEEELi128ENS_10bfloat16_tEfNS_4arch4Sm90ELb1ELb0ELb0ELb0ELb0ELb0ELb0ELb1ELb1ELb1ELb0ELb0EEENS1_21CollectiveEpilogueFwdINS6_IJSA_SA_SA_EEES9_SD_SF_Li256ELb0ELb1ELb0ELb0EEENS1_30DynamicPersistentTileSchedulerILi256ELi128ELb0ELb1ELb1EEEEEEEEEvNT_6ParamsE,@"STO_CUDA_ENTRY STV_DEFAULT"
_ZN7cutlass13device_kernelIN5flash11enable_sm90INS1_16FlashAttnFwdSm90INS1_25CollectiveMainloopFwdSm90ILi2EN4cute5tupleIJNS5_1CILi1EEES8_S8_EEENS6_IJNS7_ILi128EEESA_NS7_ILi192EEEEEELi128ENS_10bfloat16_tEfNS_4arch4Sm90ELb1ELb0ELb0ELb0ELb0ELb0ELb0ELb1ELb1ELb1ELb0ELb0EEENS1_21CollectiveEpilogueFwdINS6_IJSA_SA_SA_EEES9_SD_SF_Li256ELb0ELb1ELb0ELb0EEENS1_30DynamicPersistentTileSchedulerILi256ELi128ELb0ELb1ELb1EEEEEEEEEvNT_6ParamsE:
[----:B------:R-:W-:Y:S01]  /*0000*/  LDC R1, c[0x0][0x37c] ;  /* 0x0000df00ff017b82 */ /* 0x000fe20000000800 */
[----:B------:R-:W-:Y:S05]  /*0010*/  EXIT ;  /* 0x000000000000794d */ /* 0x000fea0003800000 */
.L_x_7:
        /* <DEDUP_REMOVED lines=14> */
.L_x_17:


//--------------------- .text._ZN7cutlass13device_kernelIN5flash11enable_sm90INS1_16FlashAttnFwdSm90INS1_25CollectiveMainloopFwdSm90ILi2EN4cute5tupleIJNS5_1CILi1EEES8_S8_EEENS6_IJNS7_ILi128EEESA_NS7_ILi192EEEEEELi128ENS_10bfloat16_tEfNS_4arch4Sm90ELb1ELb0ELb0ELb1ELb0ELb0ELb0ELb1ELb1ELb1ELb0ELb0EEENS1_21CollectiveEpilogueFwdINS6_IJSA_SA_SA_EEES9_SD_SF_Li256ELb1ELb1ELb0ELb0EEENS1_36VarlenDynamicPersistentTileSchedulerILi128ELi128ELi256ELi128ELb0ELb1ELb1ELb1ELb1ELb1EEEEEEEEEvNT_6ParamsE --------------------------
	.section	.text._ZN7cutlass13device_kernelIN5flash11enable_sm90INS1_16FlashAttnFwdSm90INS1_25CollectiveMainloopFwdSm90ILi2EN4cute5tupleIJNS5_1CILi1EEES8_S8_EEENS6_IJNS7_ILi128EEESA_NS7_ILi192EEEEEELi128ENS_10bfloat16_tEfNS_4arch4Sm90ELb1ELb0ELb0ELb1ELb0ELb0ELb0ELb1ELb1ELb1ELb0ELb0EEENS1_21CollectiveEpilogueFwdINS6_IJSA_SA_SA_EEES9_SD_SF_Li256ELb1ELb1ELb0ELb0EEENS1_36VarlenDynamicPersistentTileSchedulerILi128ELi128ELi256ELi128ELb0ELb1ELb1ELb1ELb1ELb1EEEEEEEEEvNT_6ParamsE,"ax",@progbits
	.align	128
.text._ZN7cutlass13device_kernelIN5flash11enable_sm90INS1_16FlashAttnFwdSm90INS1_25CollectiveMainloopFwdSm90ILi2EN4cute5tupleIJNS5_1CILi1EEES8_S8_EEENS6_IJNS7_ILi128EEESA_NS7_ILi192EEEEEELi128ENS_10bfloat16_tEfNS_4arch4Sm90ELb1ELb0ELb0ELb1ELb0ELb0ELb0ELb1ELb1ELb1ELb0ELb0EEENS1_21CollectiveEpilogueFwdINS6_IJSA_SA_SA_EEES9_SD_SF_Li256ELb1ELb1ELb0ELb0EEENS1_36VarlenDynamicPersistentTileSchedulerILi128ELi128ELi256ELi128ELb0ELb1ELb1ELb1ELb1ELb1EEEEEEEEEvNT_6ParamsE:
        .type           _ZN7cutlass13device_kernelIN5flash11enable_sm90INS1_16FlashAttnFwdSm90INS1_25CollectiveMainloopFwdSm90ILi2EN4cute5tupleIJNS5_1CILi1EEES8_S8_EEENS6_IJNS7_ILi128EEESA_NS7_ILi192EEEEEELi128ENS_10bfloat16_tEfNS_4arch4Sm90ELb1ELb0ELb0ELb1ELb0ELb0ELb0ELb1ELb1ELb1ELb0ELb0EEENS1_21CollectiveEpilogueFwdINS6_IJSA_SA_SA_EEES9_SD_SF_Li256ELb1ELb1ELb0ELb0EEENS1_36VarlenDynamicPersistentTileSchedulerILi128ELi128ELi256ELi128ELb0ELb1ELb1ELb1ELb1ELb1EEEEEEEEEvNT_6ParamsE,@function
        .size           _ZN7cutlass13device_kernelIN5flash11enable_sm90INS1_16FlashAttnFwdSm90INS1_25CollectiveMainloopFwdSm90ILi2EN4cute5tupleIJNS5_1CILi1EEES8_S8_EEENS6_IJNS7_ILi128EEESA_NS7_ILi192EEEEEELi128ENS_10bfloat16_tEfNS_4arch4Sm90ELb1ELb0ELb0ELb1ELb0ELb0ELb0ELb1ELb1ELb1ELb0ELb0EEENS1_21CollectiveEpilogueFwdINS6_IJSA_SA_SA_EEES9_SD_SF_Li256ELb1ELb1ELb0ELb0EEENS1_36VarlenDynamicPersistentTileSchedulerILi128ELi128ELi256ELi128ELb0ELb1ELb1ELb1ELb1ELb1EEEEEEEEEvNT_6ParamsE,(.L_x_18 - _ZN7cutlass13device_kernelIN5flash11enable_sm90INS1_16FlashAttnFwdSm90INS1_25CollectiveMainloopFwdSm90ILi2EN4cute5tupleIJNS5_1CILi1EEES8_S8_EEENS6_IJNS7_ILi128EEESA_NS7_ILi192EEEEEELi128ENS_10bfloat16_tEfNS_4arch4Sm90ELb1ELb0ELb0ELb1ELb0ELb0ELb0ELb1ELb1ELb1ELb0ELb0EEENS1_21CollectiveEpilogueFwdINS6_IJSA_SA_SA_EEES9_SD_SF_Li256ELb1ELb1ELb0ELb0EEENS1_36VarlenDynamicPersistentTileSchedulerILi128ELi128ELi256ELi128ELb0ELb1ELb1ELb1ELb1ELb1EEEEEEEEEvNT_6ParamsE)
        .other          _ZN7cutlass13device_kernelIN5flash11enable_sm90INS1_16FlashAttnFwdSm90INS1_25CollectiveMainloopFwdSm90ILi2EN4cute5tupleIJNS5_1CILi1EEES8_S8_EEENS6_IJNS7_ILi128EEESA_NS7_ILi192EEEEEELi128ENS_10bfloat16_tEfNS_4arch4Sm90ELb1ELb0ELb0ELb1ELb0ELb0ELb0ELb1ELb1ELb1ELb0ELb0EEENS1_21CollectiveEpilogueFwdINS6_IJSA_SA_SA_EEES9_SD_SF_Li256ELb1ELb1ELb0ELb0EEENS1_36VarlenDynamicPersistentTileSchedulerILi128ELi128ELi256ELi128ELb0ELb1ELb1ELb1ELb1ELb1EEEEEEEEEvNT_6ParamsE,@"STO_CUDA_ENTRY STV_DEFAULT"
_ZN7cutlass13device_kernelIN5flash11enable_sm90INS1_16FlashAttnFwdSm90INS1_25CollectiveMainloopFwdSm90ILi2EN4cute5tupleIJNS5_1CILi1EEES8_S8_EEENS6_IJNS7_ILi128EEESA_NS7_ILi192EEEEEELi128ENS_10bfloat16_tEfNS_4arch4Sm90ELb1ELb0ELb0ELb1ELb0ELb0ELb0ELb1ELb1ELb1ELb0ELb0EEENS1_21CollectiveEpilogueFwdINS6_IJSA_SA_SA_EEES9_SD_SF_Li256ELb1ELb1ELb0ELb0EEENS1_36VarlenDynamicPersistentTileSchedulerILi128ELi128ELi256ELi128ELb0ELb1ELb1ELb1ELb1ELb1EEEEEEEEEvNT_6ParamsE:
[----:B------:R-:W-:Y:S01]  /*0000*/  LDC R1, c[0x0][0x37c] ;  /* 0x0000df00ff017b82 */ /* 0x000fe20000000800 */
[----:B------:R-:W-:Y:S05]  /*0010*/  EXIT ;  /* 0x000000000000794d */ /* 0x000fea0003800000 */
.L_x_8:
        /* <DEDUP_REMOVED lines=14> */
.L_x_18:


//--------------------- .text._ZN7cutlass13device_kernelIN5flash11enable_sm90INS1_16FlashAttnFwdSm90INS1_25CollectiveMainloopFwdSm90ILi2EN4cute5tupleIJNS5_1CILi1EEES8_S8_EEENS6_IJNS7_ILi128EEESA_NS7_ILi192EEEEEELi128ENS_10bfloat16_tEfNS_4arch4Sm90ELb1ELb0ELb0ELb1ELb0ELb1ELb0ELb1ELb1ELb1ELb0ELb0EEENS1_21CollectiveEpilogueFwdINS6_IJSA_SA_SA_EEES9_SD_SF_Li256ELb1ELb1ELb0ELb0EEENS1_36VarlenDynamicPersistentTileSchedulerILi128ELi128ELi256ELi128ELb0ELb1ELb1ELb1ELb1ELb1EEEEEEEEEvNT_6ParamsE --------------------------
	.section	.text._ZN7cutlass13device_kernelIN5flash11enable_sm90INS1_16FlashAttnFwdSm90INS1_25CollectiveMainloopFwdSm90ILi2EN4cute5tupleIJNS5_1CILi1EEES8_S8_EEENS6_IJNS7_ILi128EEESA_NS7_ILi192EEEEEELi128ENS_10bfloat16_tEfNS_4arch4Sm90ELb1ELb0ELb0ELb1ELb0ELb1ELb0ELb1ELb1ELb1ELb0ELb0EEENS1_21CollectiveEpilogueFwdINS6_IJSA_SA_SA_EEES9_SD_SF_Li256ELb1ELb1ELb0ELb0EEENS1_36VarlenDynamicPersistentTileSchedulerILi128ELi128ELi256ELi128ELb0ELb1ELb1ELb1ELb1ELb1EEEEEEEEEvNT_6ParamsE,"ax",@progbits
	.align	128
.text._ZN7cutlass13device_kernelIN5flash11enable_sm90INS1_16FlashAttnFwdSm90INS1_25CollectiveMainloopFwdSm90ILi2EN4cute5tupleIJNS5_1CILi1EEES8_S8_EEENS6_IJNS7_ILi128EEESA_NS7_ILi192EEEEEELi128ENS_10bfloat16_tEfNS_4arch4Sm90ELb1ELb0ELb0ELb1ELb0ELb1ELb0ELb1ELb1ELb1ELb0ELb0EEENS1_21CollectiveEpilogueFwdINS6_IJSA_SA_SA_EEES9_SD_SF_Li256ELb1ELb1ELb0ELb0EEENS1_36VarlenDynamicPersistentTileSchedulerILi128ELi128ELi256ELi128ELb0ELb1ELb1ELb1ELb1ELb1EEEEEEEEEvNT_6ParamsE:
        .type           _ZN7cutlass13device_kernelIN5flash11enable_sm90INS1_16FlashAttnFwdSm90INS1_25CollectiveMainloopFwdSm90ILi2EN4cute5tupleIJNS5_1CILi1EEES8_S8_EEENS6_IJNS7_ILi128EEESA_NS7_ILi192EEEEEELi128ENS_10bfloat16_tEfNS_4arch4Sm90ELb1ELb0ELb0ELb1ELb0ELb1ELb0ELb1ELb1ELb1ELb0ELb0EEENS1_21CollectiveEpilogueFwdINS6_IJSA_SA_SA_EEES9_SD_SF_Li256ELb1ELb1ELb0ELb0EEENS1_36VarlenDynamicPersistentTileSchedulerILi128ELi128ELi256ELi128ELb0ELb1ELb1ELb1ELb1ELb1EEEEEEEEEvNT_6ParamsE,@function
        .size           _ZN7cutlass13device_kernelIN5flash11enable_sm90INS1_16FlashAttnFwdSm90INS1_25CollectiveMainloopFwdSm90ILi2EN4cute5tupleIJNS5_1CILi1EEES8_S8_EEENS6_IJNS7_ILi128EEESA_NS7_ILi192EEEEEELi128ENS_10bfloat16_tEfNS_4arch4Sm90ELb1ELb0ELb0ELb1ELb0ELb1ELb0ELb1ELb1ELb1ELb0ELb0EEENS1_21CollectiveEpilogueFwdINS6_IJSA_SA_SA_EEES9_SD_SF_Li256ELb1ELb1ELb0ELb0EEENS1_36VarlenDynamicPersistentTileSchedulerILi128ELi128ELi256ELi128ELb0ELb1ELb1ELb1ELb1ELb1EEEEEEEEEvNT_6ParamsE,(.L_x_19 - _ZN7cutlass13device_kernelIN5flash11enable_sm90INS1_16FlashAttnFwdSm90INS1_25CollectiveMainloopFwdSm90ILi2EN4cute5tupleIJNS5_1CILi1EEES8_S8_EEENS6_IJNS7_ILi128EEESA_NS7_ILi192EEEEEELi128ENS_10bfloat16_tEfNS_4arch4Sm90ELb1ELb0ELb0ELb1ELb0ELb1ELb0ELb1ELb1ELb1ELb0ELb0EEENS1_21CollectiveEpilogueFwdINS6_IJSA_SA_SA_EEES9_SD_SF_Li256ELb1ELb1ELb0ELb0EEENS1_36VarlenDynamicPersistentTileSchedulerILi128ELi128ELi256ELi128ELb0ELb1ELb1ELb1ELb1ELb1EEEEEEEEEvNT_6ParamsE)
        .other          _ZN7cutlass13device_kernelIN5flash11enable_sm90INS1_16FlashAttnFwdSm90INS1_25CollectiveMainloopFwdSm90ILi2EN4cute5tupleIJNS5_1CILi1EEES8_S8_EEENS6_IJNS7_ILi128EEESA_NS7_ILi192EEEEEELi128ENS_10bfloat16_tEfNS_4arch4Sm90ELb1ELb0ELb0ELb1ELb0ELb1ELb0ELb1ELb1ELb1ELb0ELb0EEENS1_21CollectiveEpilogueFwdINS6_IJSA_SA_SA_EEES9_SD_SF_Li256ELb1ELb1ELb0ELb0EEENS1_36VarlenDynamicPersistentTileSchedulerILi128ELi128ELi256ELi128ELb0ELb1ELb1ELb1ELb1ELb1EEEEEEEEEvNT_6ParamsE,@"STO_CUDA_ENTRY STV_DEFAULT"
_ZN7cutlass13device_kernelIN5flash11enable_sm90INS1_16FlashAttnFwdSm90INS1_25CollectiveMainloopFwdSm90ILi2EN4cute5tupleIJNS5_1CILi1EEES8_S8_EEENS6_IJNS7_ILi128EEESA_NS7_ILi192EEEEEELi128ENS_10bfloat16_tEfNS_4arch4Sm90ELb1ELb0ELb0ELb1ELb0ELb1ELb0ELb1ELb1ELb1ELb0ELb0EEENS1_21CollectiveEpilogueFwdINS6_IJSA_SA_SA_EEES9_SD_SF_Li256ELb1ELb1ELb0ELb0EEENS1_36VarlenDynamicPersistentTileSchedulerILi128ELi128ELi256ELi128ELb0ELb1ELb1ELb1ELb1ELb1EEEEEEEEEvNT_6ParamsE:
[----:B------:R-:W-:Y:S01]  /*0000*/  LDC R1, c[0x0][0x37c] ;  /* 0x0000df00ff017b82 */ /* 0x000fe20000000800 */
[----:B------:R-:W-:Y:S05]  /*0010*/  EXIT ;  /* 0x000000000000794d */ /* 0x000fea0003800000 */
.L_x_9:
        /* <DEDUP_REMOVED lines=14> */
.L_x_19:


//--------------------- .nv.shared.reserved.0     --------------------------
	.section	.nv.shared.reserved.0,"aw",@nobits
	.weak		__nv_reservedSMEM_offset_0_alias
	.size		__nv_reservedSMEM_offset_0_alias, 0, 64
	.other		__nv_reservedSMEM_offset_0_alias,@"STO_CUDA_RESERVED_SHARED STV_DEFAULT"
__nv_reservedSMEM_offset_0_alias:
	.zero		0
	.zero		64


//--------------------- .nv.global                --------------------------
	.section	.nv.global,"aw",@nobits
.nv.global:
	.type		_ZN78_INTERNAL_375e23a3_42_flash_fwd_hdim192_128_bf16_packgqa_sm90_cu_ceb34e2a_29474cute1_E,@object
	.size		_ZN78_INTERNAL_375e23a3_42_flash_fwd_hdim192_128_bf16_packgqa_sm90_cu_ceb34e2a_29474cute1_E,(_ZN78_INTERNAL_375e23a3_42_flash_fwd_hdim192_128_bf16_packgqa_sm90_cu_ceb34e2a_29474cuda3std3__45__cpo6cbeginE - _ZN78_INTERNAL_375e23a3_42_flash_fwd_hdim192_128_bf16_packgqa_sm90_cu_ceb34e2a_29474cute1_E)
_ZN78_INTERNAL_375e23a3_42_flash_fwd_hdim192_128_bf16_packgqa_sm90_cu_ceb34e2a_29474cute1_E:
	.zero		1
	.type		_ZN78_INTERNAL_375e23a3_42_flash_fwd_hdim192_128_bf16_packgqa_sm90_cu_ceb34e2a_29474cuda3std3__45__cpo6cbeginE,@object
	.size		_ZN78_INTERNAL_375e23a3_42_flash_fwd_hdim192_128_bf16_packgqa_sm90_cu_ceb34e2a_29474cuda3std3__45__cpo6cbeginE,(_ZN78_INTERNAL_375e23a3_42_flash_fwd_hdim192_128_bf16_packgqa_sm90_cu_ceb34e2a_29474cuda3std3__48in_placeE - _ZN78_INTERNAL_375e23a3_42_flash_fwd_hdim192_128_bf16_packgqa_sm90_cu_ceb34e2a_29474cuda3std3__45__cpo6cbeginE)
_ZN78_INTERNAL_375e23a3_42_flash_fwd_hdim192_128_bf16_packgqa_sm90_cu_ceb34e2a_29474cuda3std3__45__cpo6cbeginE:
	.zero		1
	.type		_ZN78_INTERNAL_375e23a3_42_flash_fwd_hdim192_128_bf16_packgqa_sm90_cu_ceb34e2a_29474cuda3std3__48in_placeE,@object
	.size		_ZN78_INTERNAL_375e23a3_42_flash_fwd_hdim192_128_bf16_packgqa_sm90_cu_ceb34e2a_29474cuda3std3__48in_placeE,(_ZN78_INTERNAL_375e23a3_42_flash_fwd_hdim192_128_bf16_packgqa_sm90_cu_ceb34e2a_29474cuda3std6ranges3__45__cpo9iter_moveE - _ZN78_INTERNAL_375e23a3_42_flash_fwd_hdim192_128_bf16_packgqa_sm90_cu_ceb34e2a_29474cuda3std3__48in_placeE)
_ZN78_INTERNAL_375e23a3_42_flash_fwd_hdim192_128_bf16_packgqa_sm90_cu_ceb34e2a_29474cuda3std3__48in_placeE:
	.zero		1
	.type		_ZN78_INTERNAL_375e23a3_42_flash_fwd_hdim192_128_bf16_packgqa_sm90_cu_ceb34e2a_29474cuda3std6ranges3__45__cpo9iter_moveE,@object
	.size		_ZN78_INTERNAL_375e23a3_42_flash_fwd_hdim192_128_bf16_packgqa_sm90_cu_ceb34e2a_29474cuda3std6ranges3__45__cpo9iter_moveE,(_ZN78_INTERNAL_375e23a3_42_flash_fwd_hdim192_128_bf16_packgqa_sm90_cu_ceb34e2a_29474cuda3std3__45__cpo5beginE - _ZN78_INTERNAL_375e23a3_42_flash_fwd_hdim192_128_bf16_packgqa_sm90_cu_ceb34e2a_29474cuda3std6ranges3__45__cpo9iter_moveE)
_ZN78_INTERNAL_375e23a3_42_flash_fwd_hdim192_128_bf16_packgqa_sm90_cu_ceb34e2a_29474cuda3std6ranges3__45__cpo9iter_moveE:
	.zero		1
	.type		_ZN78_INTERNAL_375e23a3_42_flash_fwd_hdim192_128_bf16_packgqa_sm90_cu_ceb34e2a_29474cuda3std3__45__cpo5beginE,@object
	.size		_ZN78_INTERNAL_375e23a3_42_flash_fwd_hdim192_128_bf16_packgqa_sm90_cu_ceb34e2a_29474cuda3std3__45__cpo5beginE,(_ZN78_INTERNAL_375e23a3_42_flash_fwd_hdim192_128_bf16_packgqa_sm90_cu_ceb34e2a_29474cuda3std3__480_GLOBAL__N__375e23a3_42_flash_fwd_hdim192_128_bf16_packgqa_sm90_cu_ceb34e2a_29476ignoreE - _ZN78_INTERNAL_375e23a3_42_flash_fwd_hdim192_128_bf16_packgqa_sm90_cu_ceb34e2a_29474cuda3std3__45__cpo5beginE)
_ZN78_INTERNAL_375e23a3_42_flash_fwd_hdim192_128_bf16_packgqa_sm90_cu_ceb34e2a_29474cuda3std3__45__cpo5beginE:
	.zero		1
	.type		_ZN78_INTERNAL_375e23a3_42_flash_fwd_hdim192_128_bf16_packgqa_sm90_cu_ceb34e2a_29474cuda3std3__480_GLOBAL__N__375e23a3_42_flash_fwd_hdim192_128_bf16_packgqa_sm90_cu_ceb34e2a_29476ignoreE,@object
	.size		_ZN78_INTERNAL_375e23a3_42_flash_fwd_hdim192_128_bf16_packgqa_sm90_cu_ceb34e2a_29474cuda3std3__480_GLOBAL__N__375e23a3_42_flash_fwd_hdim192_128_bf16_packgqa_sm90_cu_ceb34e2a_29476ignoreE,(_ZN78_INTERNAL_375e23a3_42_flash_fwd_hdim192_128_bf16_packgqa_sm90_cu_ceb34e2a_29474cute7productE - _ZN78_INTERNAL_375e23a3_42_flash_fwd_hdim192_128_bf16_packgqa_sm90_cu_ceb34e2a_29474cuda3std3__480_GLOBAL__N__375e23a3_42_flash_fwd_hdim192_128_bf16_packgqa_sm90_cu_ceb34e2a_29476ignoreE)
_ZN78_INTERNAL_375e23a3_42_flash_fwd_hdim192_128_bf16_packgqa_sm90_cu_ceb34e2a_29474cuda3std3__480_GLOBAL__N__375e23a3_42_flash_fwd_hdim192_128_bf16_packgqa_sm90_cu_ceb34e2a_29476ignoreE:
	.zero		1
	.type		_ZN78_INTERNAL_375e23a3_42_flash_fwd_hdim192_128_bf16_packgqa_sm90_cu_ceb34e2a_29474cute7productE,@object
	.size		_ZN78_INTERNAL_375e23a3_42_flash_fwd_hdim192_128_bf16_packgqa_sm90_cu_ceb34e2a_29474cute7productE,(_ZN78_INTERNAL_375e23a3_42_flash_fwd_hdim192_128_bf16_packgqa_sm90_cu_ceb34e2a_29474cuda3std3__45__cpo3endE - _ZN78_INTERNAL_375e23a3_42_flash_fwd_hdim192_128_bf16_packgqa_sm90_cu_ceb34e2a_29474cute7productE)
_ZN78_INTERNAL_375e23a3_42_flash_fwd_hdim192_128_bf16_packgqa_sm90_cu_ceb34e2a_29474cute7productE:
	.zero		1
	.type		_ZN78_INTERNAL_375e23a3_42_flash_fwd_hdim192_128_bf16_packgqa_sm90_cu_ceb34e2a_29474cuda3std3__45__cpo3endE,@object
	.size		_ZN78_INTERNAL_375e23a3_42_flash_fwd_hdim192_128_bf16_packgqa_sm90_cu_ceb34e2a_29474cuda3std3__45__cpo3endE,(_ZN78_INTERNAL_375e23a3_42_flash_fwd_hdim192_128_bf16_packgqa_sm90_cu_ceb34e2a_29474cuda3std3__419piecewise_constructE - _ZN78_INTERNAL_375e23a3_42_flash_fwd_hdim192_128_bf16_packgqa_sm90_cu_ceb34e2a_29474cuda3std3__45__cpo3endE)
_ZN78_INTERNAL_375e23a3_42_flash_fwd_hdim192_128_bf16_packgqa_sm90_cu_ceb34e2a_29474cuda3std3__45__cpo3endE:
	.zero		1
	.type		_ZN78_INTERNAL_375e23a3_42_flash_fwd_hdim192_128_bf16_packgqa_sm90_cu_ceb34e2a_29474cuda3std3__419piecewise_constructE,@object
	.size		_ZN78_INTERNAL_375e23a3_42_flash_fwd_hdim192_128_bf16_packgqa_sm90_cu_ceb34e2a_29474cuda3std3__419piecewise_constructE,(_ZN78_INTERNAL_375e23a3_42_flash_fwd_hdim192_128_bf16_packgqa_sm90_cu_ceb34e2a_29474cuda3std3__45__cpo4cendE - _ZN78_INTERNAL_375e23a3_42_flash_fwd_hdim192_128_bf16_packgqa_sm90_cu_ceb34e2a_29474cuda3std3__419piecewise_constructE)
_ZN78_INTERNAL_375e23a3_42_flash_fwd_hdim192_128_bf16_packgqa_sm90_cu_ceb34e2a_29474cuda3std3__419piecewise_constructE:
	.zero		1
	.type		_ZN78_INTERNAL_375e23a3_42_flash_fwd_hdim192_128_bf16_packgqa_sm90_cu_ceb34e2a_29474cuda3std3__45__cpo4cendE,@object
	.size		_ZN78_INTERNAL_375e23a3_42_flash_fwd_hdim192_128_bf16_packgqa_sm90_cu_ceb34e2a_29474cuda3std3__45__cpo4cendE,(_ZN78_INTERNAL_375e23a3_42_flash_fwd_hdim192_128_bf16_packgqa_sm90_cu_ceb34e2a_29474cuda3std6ranges3__45__cpo4swapE - _ZN78_INTERNAL_375e23a3_42_flash_fwd_hdim192_128_bf16_packgqa_sm90_cu_ceb34e2a_29474cuda3std3__45__cpo4cendE)
_ZN78_INTERNAL_375e23a3_42_flash_fwd_hdim192_128_bf16_packgqa_sm90_cu_ceb34e2a_29474cuda3std3__45__cpo4cendE:
	.zero		1
	.type		_ZN78_INTERNAL_375e23a3_42_flash_fwd_hdim192_128_bf16_packgqa_sm90_cu_ceb34e2a_29474cuda3std6ranges3__45__cpo4swapE,@object
	.size		_ZN78_INTERNAL_375e23a3_42_flash_fwd_hdim192_128_bf16_packgqa_sm90_cu_ceb34e2a_29474cuda3std6ranges3__45__cpo4swapE,(.L_7 - _ZN78_INTERNAL_375e23a3_42_flash_fwd_hdim192_128_bf16_packgqa_sm90_cu_ceb34e2a_29474cuda3std6ranges3__45__cpo4swapE)
_ZN78_INTERNAL_375e23a3_42_flash_fwd_hdim192_128_bf16_packgqa_sm90_cu_ceb34e2a_29474cuda3std6ranges3__45__cpo4swapE:
	.zero		1
.L_7:


//--------------------- .nv.constant0._ZN7cutlass13device_kernelIN5flash11enable_sm90INS1_16FlashAttnFwdSm90INS1_25CollectiveMainloopFwdSm90ILi2EN4cute5tupleIJNS5_1CILi1EEES8_S8_EEENS6_IJNS7_ILi128EEESA_NS7_ILi192EEEEEELi128ENS_10bfloat16_tEfNS_4arch4Sm90ELb0ELb0ELb0ELb0ELb0ELb0ELb0ELb1ELb1ELb1ELb0ELb0EEENS1_21CollectiveEpilogueFwdINS6_IJSA_SA_SA_EEES9_SD_SF_Li256ELb0ELb1ELb0ELb0EEENS1_29StaticPersistentTileSchedulerILb0EEEEEEEEEvNT_6ParamsE --------------------------
	.section	.nv.constant0._ZN7cutlass13device_kernelIN5flash11enable_sm90INS1_16FlashAttnFwdSm90INS1_25CollectiveMainloopFwdSm90ILi2EN4cute5tupleIJNS5_1CILi1EEES8_S8_EEENS6_IJNS7_ILi128EEESA_NS7_ILi192EEEEEELi128ENS_10bfloat16_tEfNS_4arch4Sm90ELb0ELb0ELb0ELb0ELb0ELb0ELb0ELb1ELb1ELb1ELb0ELb0EEENS1_21CollectiveEpilogueFwdINS6_IJSA_SA_SA_EEES9_SD_SF_Li256ELb0ELb1ELb0ELb0EEENS1_29StaticPersistentTileSchedulerILb0EEEEEEEEEvNT_6ParamsE,"a",@progbits
	.sectionflags	@""
	.align	4
.nv.constant0._ZN7cutlass13device_kernelIN5flash11enable_sm90INS1_16FlashAttnFwdSm90INS1_25CollectiveMainloopFwdSm90ILi2EN4cute5tupleIJNS5_1CILi1EEES8_S8_EEENS6_IJNS7_ILi128EEESA_NS7_ILi192EEEEEELi128ENS_10bfloat16_tEfNS_4arch4Sm90ELb0ELb0ELb0ELb0ELb0ELb0ELb0ELb1ELb1ELb1ELb0ELb0EEENS1_21CollectiveEpilogueFwdINS6_IJSA_SA_SA_EEES9_SD_SF_Li256ELb0ELb1ELb0ELb0EEENS1_29StaticPersistentTileSchedulerILb0EEEEEEEEEvNT_6ParamsE:
	.zero		3456


//--------------------- .nv.constant0._ZN7cutlass13device_kernelIN5flash11enable_sm90INS1_16FlashAttnFwdSm90INS1_25CollectiveMainloopFwdSm90ILi2EN4cute5tupleIJNS5_1CILi2EEENS7_ILi1EEES9_EEENS6_IJNS7_ILi128EEESB_NS7_ILi192EEEEEELi128ENS_10bfloat16_tEfNS_4arch4Sm90ELb0ELb0ELb0ELb0ELb0ELb0ELb0ELb1ELb1ELb1ELb0ELb0EEENS1_21CollectiveEpilogueFwdINS6_IJSB_SB_SB_EEESA_SE_SG_Li256ELb0ELb1ELb0ELb0EEENS1_29StaticPersistentTileSchedulerILb0EEEEEEEEEvNT_6ParamsE --------------------------
	.section	.nv.constant0._ZN7cutlass13device_kernelIN5flash11enable_sm90INS1_16FlashAttnFwdSm90INS1_25CollectiveMainloopFwdSm90ILi2EN4cute5tupleIJNS5_1CILi2EEENS7_ILi1EEES9_EEENS6_IJNS7_ILi128EEESB_NS7_ILi192EEEEEELi128ENS_10bfloat16_tEfNS_4arch4Sm90ELb0ELb0ELb0ELb0ELb0ELb0ELb0ELb1ELb1ELb1ELb0ELb0EEENS1_21CollectiveEpilogueFwdINS6_IJSB_SB_SB_EEESA_SE_SG_Li256ELb0ELb1ELb0ELb0EEENS1_29StaticPersistentTileSchedulerILb0EEEEEEEEEvNT_6ParamsE,"a",@progbits
	.sectionflags	@""
	.align	4
.nv.constant0._ZN7cutlass13device_kernelIN5flash11enable_sm90INS1_16FlashAttnFwdSm90INS1_25CollectiveMainloopFwdSm90ILi2EN4cute5tupleIJNS5_1CILi2EEENS7_ILi1EEES9_EEENS6_IJNS7_ILi128EEESB_NS7_ILi192EEEEEELi128ENS_10bfloat16_tEfNS_4arch4Sm90ELb0ELb0ELb0ELb0ELb0ELb0ELb0ELb1ELb1ELb1ELb0ELb0EEENS1_21CollectiveEpilogueFwdINS6_IJSB_SB_SB_EEESA_SE_SG_Li256ELb0ELb1ELb0ELb0EEENS1_29StaticPersistentTileSchedulerILb0EEEEEEEEEvNT_6ParamsE:
	.zero		3456


//--------------------- .nv.constant0._ZN7cutlass13device_kernelIN5flash11enable_sm90INS1_16FlashAttnFwdSm90INS1_25CollectiveMainloopFwdSm90ILi2EN4cute5tupleIJNS5_1CILi1EEES8_S8_EEENS6_IJNS7_ILi128EEESA_NS7_ILi192EEEEEELi128ENS_10bfloat16_tEfNS_4arch4Sm90ELb0ELb0ELb0ELb1ELb0ELb0ELb0ELb1ELb1ELb1ELb0ELb0EEENS1_21CollectiveEpilogueFwdINS6_IJSA_SA_SA_EEES9_SD_SF_Li256ELb1ELb1ELb0ELb0EEENS1_36VarlenDynamicPersistentTileSchedulerILi128ELi128ELi256ELi128ELb0ELb1ELb1ELb0ELb1ELb1EEEEEEEEEvNT_6ParamsE --------------------------
	.section	.nv.constant0._ZN7cutlass13device_kernelIN5flash11enable_sm90INS1_16FlashAttnFwdSm90INS1_25CollectiveMainloopFwdSm90ILi2EN4cute5tupleIJNS5_1CILi1EEES8_S8_EEENS6_IJNS7_ILi128EEESA_NS7_ILi192EEEEEELi128ENS_10bfloat16_tEfNS_4arch4Sm90ELb0ELb0ELb0ELb1ELb0ELb0ELb0ELb1ELb1ELb1ELb0ELb0EEENS1_21CollectiveEpilogueFwdINS6_IJSA_SA_SA_EEES9_SD_SF_Li256ELb1ELb1ELb0ELb0EEENS1_36VarlenDynamicPersistentTileSchedulerILi128ELi128ELi256ELi128ELb0ELb1ELb1ELb0ELb1ELb1EEEEEEEEEvNT_6ParamsE,"a",@progbits
	.sectionflags	@""
	.align	4
.nv.constant0._ZN7cutlass13device_kernelIN5flash11enable_sm90INS1_16FlashAttnFwdSm90INS1_25CollectiveMainloopFwdSm90ILi2EN4cute5tupleIJNS5_1CILi1EEES8_S8_EEENS6_IJNS7_ILi128EEESA_NS7_ILi192EEEEEELi128ENS_10bfloat16_tEfNS_4arch4Sm90ELb0ELb0ELb0ELb1ELb0ELb0ELb0ELb1ELb1ELb1ELb0ELb0EEENS1_21CollectiveEpilogueFwdINS6_IJSA_SA_SA_EEES9_SD_SF_Li256ELb1ELb1ELb0ELb0EEENS1_36VarlenDynamicPersistentTileSchedulerILi128ELi128ELi256ELi128ELb0ELb1ELb1ELb0ELb1ELb1EEEEEEEEEvNT_6ParamsE:
	.zero		3584


//--------------------- .nv.constant0._ZN7cutlass13device_kernelIN5flash11enable_sm90INS1_16FlashAttnFwdSm90INS1_25CollectiveMainloopFwdSm90ILi2EN4cute5tupleIJNS5_1CILi1EEES8_S8_EEENS6_IJNS7_ILi128EEESA_NS7_ILi192EEEEEELi128ENS_10bfloat16_tEfNS_4arch4Sm90ELb0ELb0ELb0ELb1ELb0ELb1ELb0ELb1ELb1ELb1ELb0ELb0EEENS1_21CollectiveEpilogueFwdINS6_IJSA_SA_SA_EEES9_SD_SF_Li256ELb1ELb1ELb0ELb0EEENS1_36VarlenDynamicPersistentTileSchedulerILi128ELi128ELi256ELi128ELb0ELb1ELb1ELb0ELb1ELb1EEEEEEEEEvNT_6ParamsE --------------------------
	.section	.nv.constant0._ZN7cutlass13device_kernelIN5flash11enable_sm90INS1_16FlashAttnFwdSm90INS1_25CollectiveMainloopFwdSm90ILi2EN4cute5tupleIJNS5_1CILi1EEES8_S8_EEENS6_IJNS7_ILi128EEESA_NS7_ILi192EEEEEELi128ENS_10bfloat16_tEfNS_4arch4Sm90ELb0ELb0ELb0ELb1ELb0ELb1ELb0ELb1ELb1ELb1ELb0ELb0EEENS1_21CollectiveEpilogueFwdINS6_IJSA_SA_SA_EEES9_SD_SF_Li256ELb1ELb1ELb0ELb0EEENS1_36VarlenDynamicPersistentTileSchedulerILi128ELi128ELi256ELi128ELb0ELb1ELb1ELb0ELb1ELb1EEEEEEEEEvNT_6ParamsE,"a",@progbits
	.sectionflags	@""
	.align	4
.nv.constant0._ZN7cutlass13device_kernelIN5flash11enable_sm90INS1_16FlashAttnFwdSm90INS1_25CollectiveMainloopFwdSm90ILi2EN4cute5tupleIJNS5_1CILi1EEES8_S8_EEENS6_IJNS7_ILi128EEESA_NS7_ILi192EEEEEELi128ENS_10bfloat16_tEfNS_4arch4Sm90ELb0ELb0ELb0ELb1ELb0ELb1ELb0ELb1ELb1ELb1ELb0ELb0EEENS1_21CollectiveEpilogueFwdINS6_IJSA_SA_SA_EEES9_SD_SF_Li256ELb1ELb1ELb0ELb0EEENS1_36VarlenDynamicPersistentTileSchedulerILi128ELi128ELi256ELi128ELb0ELb1ELb1ELb0ELb1ELb1EEEEEEEEEvNT_6ParamsE:
	.zero		3584


//--------------------- .nv.constant0._ZN7cutlass13device_kernelIN5flash11enable_sm90INS1_16FlashAttnFwdSm90INS1_25CollectiveMainloopFwdSm90ILi2EN4cute5tupleIJNS5_1CILi1EEES8_S8_EEENS6_IJNS7_ILi128EEENS7_ILi96EEENS7_ILi192EEEEEELi128ENS_10bfloat16_tEfNS_4arch4Sm90ELb0ELb1ELb0ELb0ELb0ELb0ELb0ELb1ELb1ELb1ELb0ELb0EEENS1_21CollectiveEpilogueFwdINS6_IJSA_SA_SB_EEES9_SE_SG_Li256ELb0ELb1ELb0ELb0EEENS1_30DynamicPersistentTileSchedulerILi256ELi128ELb0ELb1ELb1EEEEEEEEEvNT_6ParamsE --------------------------
	.section	.nv.constant0._ZN7cutlass13device_kernelIN5flash11enable_sm90INS1_16FlashAttnFwdSm90INS1_25CollectiveMainloopFwdSm90ILi2EN4cute5tupleIJNS5_1CILi1EEES8_S8_EEENS6_IJNS7_ILi128EEENS7_ILi96EEENS7_ILi192EEEEEELi128ENS_10bfloat16_tEfNS_4arch4Sm90ELb0ELb1ELb0ELb0ELb0ELb0ELb0ELb1ELb1ELb1ELb0ELb0EEENS1_21CollectiveEpilogueFwdINS6_IJSA_SA_SB_EEES9_SE_SG_Li256ELb0ELb1ELb0ELb0EEENS1_30DynamicPersistentTileSchedulerILi256ELi128ELb0ELb1ELb1EEEEEEEEEvNT_6ParamsE,"a",@progbits
	.sectionflags	@""
	.align	4
.nv.constant0._ZN7cutlass13device_kernelIN5flash11enable_sm90INS1_16FlashAttnFwdSm90INS1_25CollectiveMainloopFwdSm90ILi2EN4cute5tupleIJNS5_1CILi1EEES8_S8_EEENS6_IJNS7_ILi128EEENS7_ILi96EEENS7_ILi192EEEEEELi128ENS_10bfloat16_tEfNS_4arch4Sm90ELb0ELb1ELb0ELb0ELb0ELb0ELb0ELb1ELb1ELb1ELb0ELb0EEENS1_21CollectiveEpilogueFwdINS6_IJSA_SA_SB_EEES9_SE_SG_Li256ELb0ELb1ELb0ELb0EEENS1_30DynamicPersistentTileSchedulerILi256ELi128ELb0ELb1ELb1EEEEEEEEEvNT_6ParamsE:
	.zero		3584


//--------------------- .nv.constant0._ZN7cutlass13device_kernelIN5flash11enable_sm90INS1_16FlashAttnFwdSm90INS1_25CollectiveMainloopFwdSm90ILi2EN4cute5tupleIJNS5_1CILi1EEES8_S8_EEENS6_IJNS7_ILi128EEENS7_ILi96EEENS7_ILi192EEEEEELi128ENS_10bfloat16_tEfNS_4arch4Sm90ELb0ELb1ELb0ELb1ELb0ELb0ELb0ELb1ELb1ELb1ELb0ELb0EEENS1_21CollectiveEpilogueFwdINS6_IJSA_SA_SB_EEES9_SE_SG_Li256ELb1ELb1ELb0ELb0EEENS1_36VarlenDynamicPersistentTileSchedulerILi128ELi96ELi256ELi128ELb0ELb1ELb1ELb1ELb0ELb1EEEEEEEEEvNT_6ParamsE --------------------------
	.section	.nv.constant0._ZN7cutlass13device_kernelIN5flash11enable_sm90INS1_16FlashAttnFwdSm90INS1_25CollectiveMainloopFwdSm90ILi2EN4cute5tupleIJNS5_1CILi1EEES8_S8_EEENS6_IJNS7_ILi128EEENS7_ILi96EEENS7_ILi192EEEEEELi128ENS_10bfloat16_tEfNS_4arch4Sm90ELb0ELb1ELb0ELb1ELb0ELb0ELb0ELb1ELb1ELb1ELb0ELb0EEENS1_21CollectiveEpilogueFwdINS6_IJSA_SA_SB_EEES9_SE_SG_Li256ELb1ELb1ELb0ELb0EEENS1_36VarlenDynamicPersistentTileSchedulerILi128ELi96ELi256ELi128ELb0ELb1ELb1ELb1ELb0ELb1EEEEEEEEEvNT_6ParamsE,"a",@progbits
	.sectionflags	@""
	.align	4
.nv.constant0._ZN7cutlass13device_kernelIN5flash11enable_sm90INS1_16FlashAttnFwdSm90INS1_25CollectiveMainloopFwdSm90ILi2EN4cute5tupleIJNS5_1CILi1EEES8_S8_EEENS6_IJNS7_ILi128EEENS7_ILi96EEENS7_ILi192EEEEEELi128ENS_10bfloat16_tEfNS_4arch4Sm90ELb0ELb1ELb0ELb1ELb0ELb0ELb0ELb1ELb1ELb1ELb0ELb0EEENS1_21CollectiveEpilogueFwdINS6_IJSA_SA_SB_EEES9_SE_SG_Li256ELb1ELb1ELb0ELb0EEENS1_36VarlenDynamicPersistentTileSchedulerILi128ELi96ELi256ELi128ELb0ELb1ELb1ELb1ELb0ELb1EEEEEEEEEvNT_6ParamsE:
	.zero		3584


//--------------------- .nv.constant0._ZN7cutlass13device_kernelIN5flash11enable_sm90INS1_16FlashAttnFwdSm90INS1_25CollectiveMainloopFwdSm90ILi2EN4cute5tupleIJNS5_1CILi1EEES8_S8_EEENS6_IJNS7_ILi128EEENS7_ILi96EEENS7_ILi192EEEEEELi128ENS_10bfloat16_tEfNS_4arch4Sm90ELb0ELb1ELb0ELb1ELb0ELb1ELb0ELb1ELb1ELb1ELb0ELb0EEENS1_21CollectiveEpilogueFwdINS6_IJSA_SA_SB_EEES9_SE_SG_Li256ELb1ELb1ELb0ELb0EEENS1_36VarlenDynamicPersistentTileSchedulerILi128ELi96ELi256ELi128ELb0ELb1ELb1ELb1ELb0ELb1EEEEEEEEEvNT_6ParamsE --------------------------
	.section	.nv.constant0._ZN7cutlass13device_kernelIN5flash11enable_sm90INS1_16FlashAttnFwdSm90INS1_25CollectiveMainloopFwdSm90ILi2EN4cute5tupleIJNS5_1CILi1EEES8_S8_EEENS6_IJNS7_ILi128EEENS7_ILi96EEENS7_ILi192EEEEEELi128ENS_10bfloat16_tEfNS_4arch4Sm90ELb0ELb1ELb0ELb1ELb0ELb1ELb0ELb1ELb1ELb1ELb0ELb0EEENS1_21CollectiveEpilogueFwdINS6_IJSA_SA_SB_EEES9_SE_SG_Li256ELb1ELb1ELb0ELb0EEENS1_36VarlenDynamicPersistentTileSchedulerILi128ELi96ELi256ELi128ELb0ELb1ELb1ELb1ELb0ELb1EEEEEEEEEvNT_6ParamsE,"a",@progbits
	.sectionflags	@""
	.align	4
.nv.constant0._ZN7cutlass13device_kernelIN5flash11enable_sm90INS1_16FlashAttnFwdSm90INS1_25CollectiveMainloopFwdSm90ILi2EN4cute5tupleIJNS5_1CILi1EEES8_S8_EEENS6_IJNS7_ILi128EEENS7_ILi96EEENS7_ILi192EEEEEELi128ENS_10bfloat16_tEfNS_4arch4Sm90ELb0ELb1ELb0ELb1ELb0ELb1ELb0ELb1ELb1ELb1ELb0ELb0EEENS1_21CollectiveEpilogueFwdINS6_IJSA_SA_SB_EEES9_SE_SG_Li256ELb1ELb1ELb0ELb0EEENS1_36VarlenDynamicPersistentTileSchedulerILi128ELi96ELi256ELi128ELb0ELb1ELb1ELb1ELb0ELb1EEEEEEEEEvNT_6ParamsE:
	.zero		3584


//--------------------- .nv.constant0._ZN7cutlass13device_kernelIN5flash11enable_sm90INS1_16FlashAttnFwdSm90INS1_25CollectiveMainloopFwdSm90ILi2EN4cute5tupleIJNS5_1CILi1EEES8_S8_EEENS6_IJNS7_ILi128EEESA_NS7_ILi192EEEEEELi128ENS_10bfloat16_tEfNS_4arch4Sm90ELb1ELb0ELb0ELb0ELb0ELb0ELb0ELb1ELb1ELb1ELb0ELb0EEENS1_21CollectiveEpilogueFwdINS6_IJSA_SA_SA_EEES9_SD_SF_Li256ELb0ELb1ELb0ELb0EEENS1_30DynamicPersistentTileSchedulerILi256ELi128ELb0ELb1ELb1EEEEEEEEEvNT_6ParamsE --------------------------
	.section	.nv.constant0._ZN7cutlass13device_kernelIN5flash11enable_sm90INS1_16FlashAttnFwdSm90INS1_25CollectiveMainloopFwdSm90ILi2EN4cute5tupleIJNS5_1CILi1EEES8_S8_EEENS6_IJNS7_ILi128EEESA_NS7_ILi192EEEEEELi128ENS_10bfloat16_tEfNS_4arch4Sm90ELb1ELb0ELb0ELb0ELb0ELb0ELb0ELb1ELb1ELb1ELb0ELb0EEENS1_21CollectiveEpilogueFwdINS6_IJSA_SA_SA_EEES9_SD_SF_Li256ELb0ELb1ELb0ELb0EEENS1_30DynamicPersistentTileSchedulerILi256ELi128ELb0ELb1ELb1EEEEEEEEEvNT_6ParamsE,"a",@progbits
	.sectionflags	@""
	.align	4
.nv.constant0._ZN7cutlass13device_kernelIN5flash11enable_sm90INS1_16FlashAttnFwdSm90INS1_25CollectiveMainloopFwdSm90ILi2EN4cute5tupleIJNS5_1CILi1EEES8_S8_EEENS6_IJNS7_ILi128EEESA_NS7_ILi192EEEEEELi128ENS_10bfloat16_tEfNS_4arch4Sm90ELb1ELb0ELb0ELb0ELb0ELb0ELb0ELb1ELb1ELb1ELb0ELb0EEENS1_21CollectiveEpilogueFwdINS6_IJSA_SA_SA_EEES9_SD_SF_Li256ELb0ELb1ELb0ELb0EEENS1_30DynamicPersistentTileSchedulerILi256ELi128ELb0ELb1ELb1EEEEEEEEEvNT_6ParamsE:
	.zero		3584


//--------------------- .nv.constant0._ZN7cutlass13device_kernelIN5flash11enable_sm90INS1_16FlashAttnFwdSm90INS1_25CollectiveMainloopFwdSm90ILi2EN4cute5tupleIJNS5_1CILi1EEES8_S8_EEENS6_IJNS7_ILi128EEESA_NS7_ILi192EEEEEELi128ENS_10bfloat16_tEfNS_4arch4Sm90ELb1ELb0ELb0ELb1ELb0ELb0ELb0ELb1ELb1ELb1ELb0ELb0EEENS1_21CollectiveEpilogueFwdINS6_IJSA_SA_SA_EEES9_SD_SF_Li256ELb1ELb1ELb0ELb0EEENS1_36VarlenDynamicPersistentTileSchedulerILi128ELi128ELi256ELi128ELb0ELb1ELb1ELb1ELb1ELb1EEEEEEEEEvNT_6ParamsE --------------------------
	.section	.nv.constant0._ZN7cutlass13device_kernelIN5flash11enable_sm90INS1_16FlashAttnFwdSm90INS1_25CollectiveMainloopFwdSm90ILi2EN4cute5tupleIJNS5_1CILi1EEES8_S8_EEENS6_IJNS7_ILi128EEESA_NS7_ILi192EEEEEELi128ENS_10bfloat16_tEfNS_4arch4Sm90ELb1ELb0ELb0ELb1ELb0ELb0ELb0ELb1ELb1ELb1ELb0ELb0EEENS1_21CollectiveEpilogueFwdINS6_IJSA_SA_SA_EEES9_SD_SF_Li256ELb1ELb1ELb0ELb0EEENS1_36VarlenDynamicPersistentTileSchedulerILi128ELi128ELi256ELi128ELb0ELb1ELb1ELb1ELb1ELb1EEEEEEEEEvNT_6ParamsE,"a",@progbits
	.sectionflags	@""
	.align	4
.nv.constant0._ZN7cutlass13device_kernelIN5flash11enable_sm90INS1_16FlashAttnFwdSm90INS1_25CollectiveMainloopFwdSm90ILi2EN4cute5tupleIJNS5_1CILi1EEES8_S8_EEENS6_IJNS7_ILi128EEESA_NS7_ILi192EEEEEELi128ENS_10bfloat16_tEfNS_4arch4Sm90ELb1ELb0ELb0ELb1ELb0ELb0ELb0ELb1ELb1ELb1ELb0ELb0EEENS1_21CollectiveEpilogueFwdINS6_IJSA_SA_SA_EEES9_SD_SF_Li256ELb1ELb1ELb0ELb0EEENS1_36VarlenDynamicPersistentTileSchedulerILi128ELi128ELi256ELi128ELb0ELb1ELb1ELb1ELb1ELb1EEEEEEEEEvNT_6ParamsE:
	.zero		3584


//--------------------- .nv.constant0._ZN7cutlass13device_kernelIN5flash11enable_sm90INS1_16FlashAttnFwdSm90INS1_25CollectiveMainloopFwdSm90ILi2EN4cute5tupleIJNS5_1CILi1EEES8_S8_EEENS6_IJNS7_ILi128EEESA_NS7_ILi192EEEEEELi128ENS_10bfloat16_tEfNS_4arch4Sm90ELb1ELb0ELb0ELb1ELb0ELb1ELb0ELb1ELb1ELb1ELb0ELb0EEENS1_21CollectiveEpilogueFwdINS6_IJSA_SA_SA_EEES9_SD_SF_Li256ELb1ELb1ELb0ELb0EEENS1_36VarlenDynamicPersistentTileSchedulerILi128ELi128ELi256ELi128ELb0ELb1ELb1ELb1ELb1ELb1EEEEEEEEEvNT_6ParamsE --------------------------
	.section	.nv.constant0._ZN7cutlass13device_kernelIN5flash11enable_sm90INS1_16FlashAttnFwdSm90INS1_25CollectiveMainloopFwdSm90ILi2EN4cute5tupleIJNS5_1CILi1EEES8_S8_EEENS6_IJNS7_ILi128EEESA_NS7_ILi192EEEEEELi128ENS_10bfloat16_tEfNS_4arch4Sm90ELb1ELb0ELb0ELb1ELb0ELb1ELb0ELb1ELb1ELb1ELb0ELb0EEENS1_21CollectiveEpilogueFwdINS6_IJSA_SA_SA_EEES9_SD_SF_Li256ELb1ELb1ELb0ELb0EEENS1_36VarlenDynamicPersistentTileSchedulerILi128ELi128ELi256ELi128ELb0ELb1ELb1ELb1ELb1ELb1EEEEEEEEEvNT_6ParamsE,"a",@progbits
	.sectionflags	@""
	.align	4
.nv.constant0._ZN7cutlass13device_kernelIN5flash11enable_sm90INS1_16FlashAttnFwdSm90INS1_25CollectiveMainloopFwdSm90ILi2EN4cute5tupleIJNS5_1CILi1EEES8_S8_EEENS6_IJNS7_ILi128EEESA_NS7_ILi192EEEEEELi128ENS_10bfloat16_tEfNS_4arch4Sm90ELb1ELb0ELb0ELb1ELb0ELb1ELb0ELb1ELb1ELb1ELb0ELb0EEENS1_21CollectiveEpilogueFwdINS6_IJSA_SA_SA_EEES9_SD_SF_Li256ELb1ELb1ELb0ELb0EEENS1_36VarlenDynamicPersistentTileSchedulerILi128ELi128ELi256ELi128ELb0ELb1ELb1ELb1ELb1ELb1EEEEEEEEEvNT_6ParamsE:
	.zero		3584


//--------------------- SYMBOLS --------------------------

	.type		.nv.reservedSmem.offset0,@object
	.size		.nv.reservedSmem.offset0,0x4
